// auto-generated by cutlass_sweep.gemm — config: {"arch": "sm_100", "cluster_m": 1, "cluster_n": 1, "dtype": "bf16", "dtype_b": "bf16", "layout": "nt", "stages": 7, "tile_k": 64, "tile_m": 128, "tile_n": 64}
#include "cutlass/cutlass.h"
#include "cutlass/gemm/collective/collective_builder.hpp"
#include "cutlass/gemm/device/gemm_universal_adapter.h"
#include "cutlass/gemm/kernel/gemm_universal.hpp"
#include "cutlass/epilogue/collective/collective_builder.hpp"

using ElemA = cutlass::bfloat16_t;
using ElemB = cutlass::bfloat16_t;
using ElemCD = cutlass::bfloat16_t;
using Acc  = float;
using TileShape    = cute::Shape<cute::_128, cute::_64, cute::_64>;
using ClusterShape = cute::Shape<cute::_1, cute::_1, cute::_1>;

using CollectiveEpilogue = typename cutlass::epilogue::collective::CollectiveBuilder<
    cutlass::arch::Sm100, cutlass::arch::OpClassTensorOp,
    TileShape, ClusterShape,
    cutlass::epilogue::collective::EpilogueTileAuto,
    Acc, Acc,
    ElemCD, cutlass::layout::RowMajor, 128 / cutlass::sizeof_bits<ElemCD>::value,
    ElemCD, cutlass::layout::RowMajor, 128 / cutlass::sizeof_bits<ElemCD>::value,
    cutlass::epilogue::collective::EpilogueScheduleAuto
  >::CollectiveOp;

using CollectiveMainloop = typename cutlass::gemm::collective::CollectiveBuilder<
    cutlass::arch::Sm100, cutlass::arch::OpClassTensorOp,
    ElemA, cutlass::layout::RowMajor, 128 / cutlass::sizeof_bits<ElemA>::value,
    ElemB, cutlass::layout::ColumnMajor, 128 / cutlass::sizeof_bits<ElemB>::value,
    Acc,
    TileShape, ClusterShape,
    cutlass::gemm::collective::StageCount<7>,
    cutlass::gemm::collective::KernelScheduleAuto
  >::CollectiveOp;

using GemmKernel = cutlass::gemm::kernel::GemmUniversal<
    cute::Shape<int,int,int,int>,
    CollectiveMainloop,
    CollectiveEpilogue
>;
using Gemm = cutlass::gemm::device::GemmUniversalAdapter<GemmKernel>;

// Force the device kernel symbol into the cubin without needing a host main.
auto* _anchor = &cutlass::device_kernel<GemmKernel>;


// ===== COMPILED SASS (sm_100a) =====

	.target	sm_100a

	.elftype	@"ET_EXEC"


//--------------------- .note.nv.tkinfo           --------------------------
	.section	.note.nv.tkinfo,"",@"SHT_NOTE"
	.sectionflags	@"SHF_NOTE_NV_TKINFO"
	.tkinfo
        /*0018*/ 	.word	0x00000002
        /*0030*/ 	.string	""
        /*0030*/ 	.string	"ptxas"
        /*0030*/ 	.string	"Cuda compilation tools, release 13.0, V13.0.88"
        /*0030*/ 	.string	"Build cuda_13.0.r13.0/compiler.36424714_0"
        /*0030*/ 	.string	"-arch sm_100a -m 64 "



//--------------------- .note.nv.cuinfo           --------------------------
	.section	.note.nv.cuinfo,"",@"SHT_NOTE"
	.sectionflags	@"SHF_NOTE_NV_CUINFO"
        /*0018*/ 	.short	0x0002
        /*001a*/ 	.short	0x0064
        /*001c*/ 	.short	0x0082
	.zero		2


//--------------------- .nv.info                  --------------------------
	.section	.nv.info,"",@"SHT_CUDA_INFO"
	.align	4


	//----- nvinfo : EIATTR_REGCOUNT
	.align		4
        /*0000*/ 	.byte	0x04, 0x2f
        /*0002*/ 	.short	(.L_19 - .L_18)
	.align		4
.L_18:
        /*0004*/ 	.word	index@(_ZN7cutlass13device_kernelINS_4gemm6kernel13GemmUniversalIN4cute5tupleIJiiiiEEENS1_10collective13CollectiveMmaINS1_35MainloopSm100TmaUmmaWarpSpecializedILi7ELi2ELi4ENS5_IJNS4_1CILi1EEESB_SB_EEEEENS5_IJNSA_ILi128EEENSA_ILi64EEESF_EEENS_10bfloat16_tENS5_IJlSB_lEEESH_SI_NS4_8TiledMMAINS4_8MMA_AtomIJNS4_20SM100_MMA_F16BF16_SSISH_SH_fLi128ELi64ELNS4_4UMMA5MajorE0ELSN_0ELNSM_7ScaleInE0ELSO_0EEEEEENS4_6LayoutISC_NS5_IJNSA_ILi0EEESS_SS_EEEEENS5_IJNS4_10UnderscoreESV_SV_EEEEENS4_13SM90_TMA_LOADENS4_14ComposedLayoutINS4_7SwizzleILi3ELi4ELi3EEENS4_18smem_ptr_flag_bitsILi16EEENSR_INS5_IJNSA_ILi8EEESF_EEENS5_IJSF_SB_EEEEEEEvNS4_8identityESY_S18_vS19_EENS_8epilogue10collective18CollectiveEpilogueINS1B_23Sm100TmaWarpSpecializedILi3ELi2ELi32ELb1ELb0EEEJSG_NS5_IJNSR_ISE_SB_EENSR_INSA_ILi32EEESB_EEEEESH_SI_SH_SI_NS1B_6fusion15FusionCallbacksIS1F_NS1K_17LinearCombinationISH_fSH_fLNS_15FloatRoundStyleE2EEESG_S1J_JEEENS4_5SM1004TMEM4LOAD26SM100_TMEM_LOAD_32dp32b32xESY_NSZ_INS10_ILi2ELi4ELi3EEES13_NSR_INS5_IJS14_S1H_EEENS5_IJS1H_SB_EEEEEEENS4_39AutoVectorizingCopyWithAssumedAlignmentILi128EEENS4_14SM90_TMA_STOREES1Y_S20_S20_EEEvvEEEEvNT_6ParamsE)
        /*0008*/ 	.word	0x0000006f


	//----- nvinfo : EIATTR_FRAME_SIZE
	.align		4
.L_19:
        /*000c*/ 	.byte	0x04, 0x11
        /*000e*/ 	.short	(.L_21 - .L_20)
	.align		4
.L_20:
        /*0010*/ 	.word	index@($__internal_2_$__cuda_sm10x_tcgen05_guardrail_trap_unallocated_columns_being_dealloced)
        /*0014*/ 	.word	0x00000000


	//----- nvinfo : EIATTR_FRAME_SIZE
	.align		4
.L_21:
        /*0018*/ 	.byte	0x04, 0x11
        /*001a*/ 	.short	(.L_23 - .L_22)
	.align		4
.L_22:
        /*001c*/ 	.word	index@($__internal_1_$__cuda_sm10x_tcgen05_guardrail_trap_phase_invalid_during_alloc)
        /*0020*/ 	.word	0x00000000


	//----- nvinfo : EIATTR_FRAME_SIZE
	.align		4
.L_23:
        /*0024*/ 	.byte	0x04, 0x11
        /*0026*/ 	.short	(.L_25 - .L_24)
	.align		4
.L_24:
        /*0028*/ 	.word	index@($__internal_0_$__cuda_sm10x_tcgen05_guardrail_trap_col_being_dealloced_not_returned_by_alloc)
        /*002c*/ 	.word	0x00000000


	//----- nvinfo : EIATTR_FRAME_SIZE
	.align		4
.L_25:
        /*0030*/ 	.byte	0x04, 0x11
        /*0032*/ 	.short	(.L_27 - .L_26)
	.align		4
.L_26:
        /*0034*/ 	.word	index@(_ZN7cutlass13device_kernelINS_4gemm6kernel13GemmUniversalIN4cute5tupleIJiiiiEEENS1_10collective13CollectiveMmaINS1_35MainloopSm100TmaUmmaWarpSpecializedILi7ELi2ELi4ENS5_IJNS4_1CILi1EEESB_SB_EEEEENS5_IJNSA_ILi128EEENSA_ILi64EEESF_EEENS_10bfloat16_tENS5_IJlSB_lEEESH_SI_NS4_8TiledMMAINS4_8MMA_AtomIJNS4_20SM100_MMA_F16BF16_SSISH_SH_fLi128ELi64ELNS4_4UMMA5MajorE0ELSN_0ELNSM_7ScaleInE0ELSO_0EEEEEENS4_6LayoutISC_NS5_IJNSA_ILi0EEESS_SS_EEEEENS5_IJNS4_10UnderscoreESV_SV_EEEEENS4_13SM90_TMA_LOADENS4_14ComposedLayoutINS4_7SwizzleILi3ELi4ELi3EEENS4_18smem_ptr_flag_bitsILi16EEENSR_INS5_IJNSA_ILi8EEESF_EEENS5_IJSF_SB_EEEEEEEvNS4_8identityESY_S18_vS19_EENS_8epilogue10collective18CollectiveEpilogueINS1B_23Sm100TmaWarpSpecializedILi3ELi2ELi32ELb1ELb0EEEJSG_NS5_IJNSR_ISE_SB_EENSR_INSA_ILi32EEESB_EEEEESH_SI_SH_SI_NS1B_6fusion15FusionCallbacksIS1F_NS1K_17LinearCombinationISH_fSH_fLNS_15FloatRoundStyleE2EEESG_S1J_JEEENS4_5SM1004TMEM4LOAD26SM100_TMEM_LOAD_32dp32b32xESY_NSZ_INS10_ILi2ELi4ELi3EEES13_NSR_INS5_IJS14_S1H_EEENS5_IJS1H_SB_EEEEEEENS4_39AutoVectorizingCopyWithAssumedAlignmentILi128EEENS4_14SM90_TMA_STOREES1Y_S20_S20_EEEvvEEEEvNT_6ParamsE)
        /*0038*/ 	.word	0x00000000


	//----- nvinfo : EIATTR_MIN_STACK_SIZE
	.align		4
.L_27:
        /*003c*/ 	.byte	0x04, 0x12
        /*003e*/ 	.short	(.L_29 - .L_28)
	.align		4
.L_28:
        /*0040*/ 	.word	index@(_ZN7cutlass13device_kernelINS_4gemm6kernel13GemmUniversalIN4cute5tupleIJiiiiEEENS1_10collective13CollectiveMmaINS1_35MainloopSm100TmaUmmaWarpSpecializedILi7ELi2ELi4ENS5_IJNS4_1CILi1EEESB_SB_EEEEENS5_IJNSA_ILi128EEENSA_ILi64EEESF_EEENS_10bfloat16_tENS5_IJlSB_lEEESH_SI_NS4_8TiledMMAINS4_8MMA_AtomIJNS4_20SM100_MMA_F16BF16_SSISH_SH_fLi128ELi64ELNS4_4UMMA5MajorE0ELSN_0ELNSM_7ScaleInE0ELSO_0EEEEEENS4_6LayoutISC_NS5_IJNSA_ILi0EEESS_SS_EEEEENS5_IJNS4_10UnderscoreESV_SV_EEEEENS4_13SM90_TMA_LOADENS4_14ComposedLayoutINS4_7SwizzleILi3ELi4ELi3EEENS4_18smem_ptr_flag_bitsILi16EEENSR_INS5_IJNSA_ILi8EEESF_EEENS5_IJSF_SB_EEEEEEEvNS4_8identityESY_S18_vS19_EENS_8epilogue10collective18CollectiveEpilogueINS1B_23Sm100TmaWarpSpecializedILi3ELi2ELi32ELb1ELb0EEEJSG_NS5_IJNSR_ISE_SB_EENSR_INSA_ILi32EEESB_EEEEESH_SI_SH_SI_NS1B_6fusion15FusionCallbacksIS1F_NS1K_17LinearCombinationISH_fSH_fLNS_15FloatRoundStyleE2EEESG_S1J_JEEENS4_5SM1004TMEM4LOAD26SM100_TMEM_LOAD_32dp32b32xESY_NSZ_INS10_ILi2ELi4ELi3EEES13_NSR_INS5_IJS14_S1H_EEENS5_IJS1H_SB_EEEEEEENS4_39AutoVectorizingCopyWithAssumedAlignmentILi128EEENS4_14SM90_TMA_STOREES1Y_S20_S20_EEEvvEEEEvNT_6ParamsE)
        /*0044*/ 	.word	0x00000000
.L_29:


//--------------------- .nv.compat                --------------------------
	.section	.nv.compat,"",@"SHT_CUDA_COMPAT_INFO"
	.align	4
        /*0000*/ 	.byte	0x02, 0x09, 0x01, 0x00, 0x02, 0x02, 0x02, 0x00, 0x02, 0x05, 0x05, 0x00, 0x03, 0x07, 0x01, 0x01
        /*0010*/ 	.byte	0x02, 0x03, 0x01, 0x00, 0x02, 0x06, 0x01, 0x00, 0x04, 0x0b, 0x08, 0x00, 0x09, 0x00, 0x00, 0x00
        /*0020*/ 	.byte	0x00, 0x00, 0x00, 0x00


//--------------------- .nv.info._ZN7cutlass13device_kernelINS_4gemm6kernel13GemmUniversalIN4cute5tupleIJiiiiEEENS1_10collective13CollectiveMmaINS1_35MainloopSm100TmaUmmaWarpSpecializedILi7ELi2ELi4ENS5_IJNS4_1CILi1EEESB_SB_EEEEENS5_IJNSA_ILi128EEENSA_ILi64EEESF_EEENS_10bfloat16_tENS5_IJlSB_lEEESH_SI_NS4_8TiledMMAINS4_8MMA_AtomIJNS4_20SM100_MMA_F16BF16_SSISH_SH_fLi128ELi64ELNS4_4UMMA5MajorE0ELSN_0ELNSM_7ScaleInE0ELSO_0EEEEEENS4_6LayoutISC_NS5_IJNSA_ILi0EEESS_SS_EEEEENS5_IJNS4_10UnderscoreESV_SV_EEEEENS4_13SM90_TMA_LOADENS4_14ComposedLayoutINS4_7SwizzleILi3ELi4ELi3EEENS4_18smem_ptr_flag_bitsILi16EEENSR_INS5_IJNSA_ILi8EEESF_EEENS5_IJSF_SB_EEEEEEEvNS4_8identityESY_S18_vS19_EENS_8epilogue10collective18CollectiveEpilogueINS1B_23Sm100TmaWarpSpecializedILi3ELi2ELi32ELb1ELb0EEEJSG_NS5_IJNSR_ISE_SB_EENSR_INSA_ILi32EEESB_EEEEESH_SI_SH_SI_NS1B_6fusion15FusionCallbacksIS1F_NS1K_17LinearCombinationISH_fSH_fLNS_15FloatRoundStyleE2EEESG_S1J_JEEENS4_5SM1004TMEM4LOAD26SM100_TMEM_LOAD_32dp32b32xESY_NSZ_INS10_ILi2ELi4ELi3EEES13_NSR_INS5_IJS14_S1H_EEENS5_IJS1H_SB_EEEEEEENS4_39AutoVectorizingCopyWithAssumedAlignmentILi128EEENS4_14SM90_TMA_STOREES1Y_S20_S20_EEEvvEEEEvNT_6ParamsE --------------------------
	.section	.nv.info._ZN7cutlass13device_kernelINS_4gemm6kernel13GemmUniversalIN4cute5tupleIJiiiiEEENS1_10collective13CollectiveMmaINS1_35MainloopSm100TmaUmmaWarpSpecializedILi7ELi2ELi4ENS5_IJNS4_1CILi1EEESB_SB_EEEEENS5_IJNSA_ILi128EEENSA_ILi64EEESF_EEENS_10bfloat16_tENS5_IJlSB_lEEESH_SI_NS4_8TiledMMAINS4_8MMA_AtomIJNS4_20SM100_MMA_F16BF16_SSISH_SH_fLi128ELi64ELNS4_4UMMA5MajorE0ELSN_0ELNSM_7ScaleInE0ELSO_0EEEEEENS4_6LayoutISC_NS5_IJNSA_ILi0EEESS_SS_EEEEENS5_IJNS4_10UnderscoreESV_SV_EEEEENS4_13SM90_TMA_LOADENS4_14ComposedLayoutINS4_7SwizzleILi3ELi4ELi3EEENS4_18smem_ptr_flag_bitsILi16EEENSR_INS5_IJNSA_ILi8EEESF_EEENS5_IJSF_SB_EEEEEEEvNS4_8identityESY_S18_vS19_EENS_8epilogue10collective18CollectiveEpilogueINS1B_23Sm100TmaWarpSpecializedILi3ELi2ELi32ELb1ELb0EEEJSG_NS5_IJNSR_ISE_SB_EENSR_INSA_ILi32EEESB_EEEEESH_SI_SH_SI_NS1B_6fusion15FusionCallbacksIS1F_NS1K_17LinearCombinationISH_fSH_fLNS_15FloatRoundStyleE2EEESG_S1J_JEEENS4_5SM1004TMEM4LOAD26SM100_TMEM_LOAD_32dp32b32xESY_NSZ_INS10_ILi2ELi4ELi3EEES13_NSR_INS5_IJS14_S1H_EEENS5_IJS1H_SB_EEEEEEENS4_39AutoVectorizingCopyWithAssumedAlignmentILi128EEENS4_14SM90_TMA_STOREES1Y_S20_S20_EEEvvEEEEvNT_6ParamsE,"",@"SHT_CUDA_INFO"
	.sectionflags	@""
	.align	4


	//----- nvinfo : EIATTR_CUDA_API_VERSION
	.align		4
        /*0000*/ 	.byte	0x04, 0x37
        /*0002*/ 	.short	(.L_31 - .L_30)
.L_30:
        /*0004*/ 	.word	0x00000082


	//----- nvinfo : EIATTR_KPARAM_INFO
	.align		4
.L_31:
        /*0008*/ 	.byte	0x04, 0x17
        /*000a*/ 	.short	(.L_33 - .L_32)
.L_32:
        /*000c*/ 	.word	0x00000000
        /*0010*/ 	.short	0x0000
        /*0012*/ 	.short	0x0000
        /*0014*/ 	.byte	0x00, 0xf0, 0x01, 0x20


	//----- nvinfo : EIATTR_AT_ENTRY_FRAGMENTS
	.align		4
.L_33:
        /*0018*/ 	.byte	0x04, 0x4f
        /*001a*/ 	.short	(.L_35 - .L_34)


	//   ....[0]....
.L_34:
        /*001c*/ 	.word	0x00000006


	//----- nvinfo : EIATTR_RESERVED_SMEM_USED
	.align		4
.L_35:
        /*0020*/ 	.byte	0x01, 0x41
	.zero		2


	//----- nvinfo : EIATTR_SPARSE_MMA_MASK
	.align		4
        /*0024*/ 	.byte	0x03, 0x50
        /*0026*/ 	.short	0x0000


	//----- nvinfo : EIATTR_TCGEN05_1CTA_USED
	.align		4
        /*0028*/ 	.byte	0x01, 0x51
	.zero		2


	//----- nvinfo : EIATTR_MAXREG_COUNT
	.align		4
        /*002c*/ 	.byte	0x03, 0x1b
        /*002e*/ 	.short	0x00ff


	//----- nvinfo : EIATTR_NUM_BARRIERS
	.align		4
        /*0030*/ 	.byte	0x02, 0x4c
        /*0032*/ 	.byte	0x07
	.zero		1


	//----- nvinfo : EIATTR_EXTERNS
	.align		4
        /*0034*/ 	.byte	0x04, 0x0f
        /*0036*/ 	.short	(.L_37 - .L_36)


	//   ....[0]....
	.align		4
.L_36:
        /*0038*/ 	.word	index@(__assertfail)


	//----- nvinfo : EIATTR_MERCURY_ISA_VERSION
	.align		4
.L_37:
        /*003c*/ 	.byte	0x03, 0x5f
        /*003e*/ 	.short	0x0101


	//----- nvinfo : EIATTR_INT_WARP_WIDE_INSTR_OFFSETS
	.align		4
        /*0040*/ 	.byte	0x04, 0x31
        /*0042*/ 	.short	(.L_39 - .L_38)


	//   ....[0]....
.L_38:
        /*0044*/ 	.word	0x00001e20


	//   ....[1]....
        /*0048*/ 	.word	0x00003a10


	//   ....[2]....
        /*004c*/ 	.word	0x00003a40


	//   ....[3]....
        /*0050*/ 	.word	0x00003a90


	//   ....[4]....
        /*0054*/ 	.word	0x00004380


	//   ....[5]....
        /*0058*/ 	.word	0x000043a0


	//   ....[6]....
        /*005c*/ 	.word	0x00004670


	//   ....[7]....
        /*0060*/ 	.word	0x000047a0


	//----- nvinfo : EIATTR_COOP_GROUP_MASK_REGIDS
	.align		4
.L_39:
        /*0064*/ 	.byte	0x04, 0x29
        /*0066*/ 	.short	(.L_41 - .L_40)


	//   ....[0]....
.L_40:
        /*0068*/ 	.word	0xffffffff


	//   ....[1]....
        /*006c*/ 	.word	0xffffffff


	//   ....[2]....
        /*0070*/ 	.word	0xffffffff


	//   ....[3]....
        /*0074*/ 	.word	0xffffffff


	//   ....[4]....
        /*0078*/ 	.word	0xffffffff


	//   ....[5]....
        /*007c*/ 	.word	0xffffffff


	//   ....[6]....
        /*0080*/ 	.word	0xffffffff


	//   ....[7]....
        /*0084*/ 	.word	0xffffffff


	//   ....[8]....
        /*0088*/ 	.word	0xffffffff


	//   ....[9]....
        /*008c*/ 	.word	0xffffffff


	//   ....[10]....
        /*0090*/ 	.word	0xffffffff


	//   ....[11]....
        /*0094*/ 	.word	0xffffffff


	//   ....[12]....
        /*0098*/ 	.word	0xffffffff


	//----- nvinfo : EIATTR_COOP_GROUP_INSTR_OFFSETS
	.align		4
.L_41:
        /*009c*/ 	.byte	0x04, 0x28
        /*009e*/ 	.short	(.L_43 - .L_42)


	//   ....[0]....
.L_42:
        /*00a0*/ 	.word	0x00000090


	//   ....[1]....
        /*00a4*/ 	.word	0x000004d0


	//   ....[2]....
        /*00a8*/ 	.word	0x000006a0


	//   ....[3]....
        /*00ac*/ 	.word	0x00000820


	//   ....[4]....
        /*00b0*/ 	.word	0x00000920


	//   ....[5]....
        /*00b4*/ 	.word	0x00000a90


	//   ....[6]....
        /*00b8*/ 	.word	0x00000c30


	//   ....[7]....
        /*00bc*/ 	.word	0x00001d00


	//   ....[8]....
        /*00c0*/ 	.word	0x00002c90


	//   ....[9]....
        /*00c4*/ 	.word	0x00002ea0


	//   ....[10]....
        /*00c8*/ 	.word	0x00002ed0


	//   ....[11]....
        /*00cc*/ 	.word	0x00003900


	//   ....[12]....
        /*00d0*/ 	.word	0x00003b30


	//----- nvinfo : EIATTR_VRC_CTA_INIT_COUNT
	.align		4
.L_43:
        /*00d4*/ 	.byte	0x02, 0x4a
        /*00d6*/ 	.byte	0x80
	.zero		1


	//----- nvinfo : EIATTR_SYSCALL_OFFSETS
	.align		4
        /*00d8*/ 	.byte	0x04, 0x46
        /*00da*/ 	.short	(.L_45 - .L_44)


	//   ....[0]....
.L_44:
        /*00dc*/ 	.word	0x00005350


	//   ....[1]....
        /*00e0*/ 	.word	0x00005440


	//   ....[2]....
        /*00e4*/ 	.word	0x00005c80


	//   ....[3]....
        /*00e8*/ 	.word	0x00006930


	//----- nvinfo : EIATTR_MBARRIER_INSTR_OFFSETS
	.align		4
.L_45:
        /*00ec*/ 	.byte	0x04, 0x39
        /*00ee*/ 	.short	(.L_47 - .L_46)


	//   ....[0]....
.L_46:
        /*00f0*/ 	.word	0x000005b0
        /*00f4*/ 	.word	0x000000ff
        /*00f8*/ 	.word	0x00000000
        /*00fc*/ 	.short	0x0100
        /*00fe*/ 	.byte	0x05
	.zero		1


	//   ....[1]....
        /*0100*/ 	.word	0x000005c0
        /*0104*/ 	.word	0x000000ff
        /*0108*/ 	.word	0x00000038
        /*010c*/ 	.short	0x0100
        /*010e*/ 	.byte	0x05
	.zero		1


	//   ....[2]....
        /*0110*/ 	.word	0x000005d0
        /*0114*/ 	.word	0x000000ff
        /*0118*/ 	.word	0x00000008
        /*011c*/ 	.short	0x0100
        /*011e*/ 	.byte	0x05
	.zero		1


	//   ....[3]....
        /*0120*/ 	.word	0x000005e0
        /*0124*/ 	.word	0x000000ff
        /*0128*/ 	.word	0x00000040
        /*012c*/ 	.short	0x0100
        /*012e*/ 	.byte	0x05
	.zero		1


	//   ....[4]....
        /*0130*/ 	.word	0x000005f0
        /*0134*/ 	.word	0x000000ff
        /*0138*/ 	.word	0x00000010
        /*013c*/ 	.short	0x0100
        /*013e*/ 	.byte	0x05
	.zero		1


	//   ....[5]....
        /*0140*/ 	.word	0x00000600
        /*0144*/ 	.word	0x000000ff
        /*0148*/ 	.word	0x00000048
        /*014c*/ 	.short	0x0100
        /*014e*/ 	.byte	0x05
	.zero		1


	//   ....[6]....
        /*0150*/ 	.word	0x00000610
        /*0154*/ 	.word	0x000000ff
        /*0158*/ 	.word	0x00000018
        /*015c*/ 	.short	0x0100
        /*015e*/ 	.byte	0x05
	.zero		1


	//   ....[7]....
        /*0160*/ 	.word	0x00000620
        /*0164*/ 	.word	0x000000ff
        /*0168*/ 	.word	0x00000050
        /*016c*/ 	.short	0x0100
        /*016e*/ 	.byte	0x05
	.zero		1


	//   ....[8]....
        /*0170*/ 	.word	0x00000630
        /*0174*/ 	.word	0x000000ff
        /*0178*/ 	.word	0x00000020
        /*017c*/ 	.short	0x0100
        /*017e*/ 	.byte	0x05
	.zero		1


	//   ....[9]....
        /*0180*/ 	.word	0x00000640
        /*0184*/ 	.word	0x000000ff
        /*0188*/ 	.word	0x00000058
        /*018c*/ 	.short	0x0100
        /*018e*/ 	.byte	0x05
	.zero		1


	//   ....[10]....
        /*0190*/ 	.word	0x00000650
        /*0194*/ 	.word	0x000000ff
        /*0198*/ 	.word	0x00000028
        /*019c*/ 	.short	0x0100
        /*019e*/ 	.byte	0x05
	.zero		1


	//   ....[11]....
        /*01a0*/ 	.word	0x00000660
        /*01a4*/ 	.word	0x000000ff
        /*01a8*/ 	.word	0x00000060
        /*01ac*/ 	.short	0x0100
        /*01ae*/ 	.byte	0x05
	.zero		1


	//   ....[12]....
        /*01b0*/ 	.word	0x00000670
        /*01b4*/ 	.word	0x000000ff
        /*01b8*/ 	.word	0x00000030
        /*01bc*/ 	.short	0x0100
        /*01be*/ 	.byte	0x05
	.zero		1


	//   ....[13]....
        /*01c0*/ 	.word	0x00000680
        /*01c4*/ 	.word	0x000000ff
        /*01c8*/ 	.word	0x00000068
        /*01cc*/ 	.short	0x0100
        /*01ce*/ 	.byte	0x05
	.zero		1


	//   ....[14]....
        /*01d0*/ 	.word	0x000007b0
        /*01d4*/ 	.word	0x000000ff
        /*01d8*/ 	.word	0x00000070
        /*01dc*/ 	.short	0x0100
        /*01de*/ 	.byte	0x07
	.zero		1


	//   ....[15]....
        /*01e0*/ 	.word	0x000007c0
        /*01e4*/ 	.word	0x000000ff
        /*01e8*/ 	.word	0x00000088
        /*01ec*/ 	.short	0x0100
        /*01ee*/ 	.byte	0x07
	.zero		1


	//   ....[16]....
        /*01f0*/ 	.word	0x000007d0
        /*01f4*/ 	.word	0x000000ff
        /*01f8*/ 	.word	0x00000078
        /*01fc*/ 	.short	0x0100
        /*01fe*/ 	.byte	0x07
	.zero		1


	//   ....[17]....
        /*0200*/ 	.word	0x000007e0
        /*0204*/ 	.word	0x000000ff
        /*0208*/ 	.word	0x00000090
        /*020c*/ 	.short	0x0100
        /*020e*/ 	.byte	0x07
	.zero		1


	//   ....[18]....
        /*0210*/ 	.word	0x000007f0
        /*0214*/ 	.word	0x000000ff
        /*0218*/ 	.word	0x00000080
        /*021c*/ 	.short	0x0100
        /*021e*/ 	.byte	0x07
	.zero		1


	//   ....[19]....
        /*0220*/ 	.word	0x00000800
        /*0224*/ 	.word	0x000000ff
        /*0228*/ 	.word	0x00000098
        /*022c*/ 	.short	0x0100
        /*022e*/ 	.byte	0x07
	.zero		1


	//   ....[20]....
        /*0230*/ 	.word	0x000008f0
        /*0234*/ 	.word	0x000000ff
        /*0238*/ 	.word	0x000000a0
        /*023c*/ 	.short	0x0100
        /*023e*/ 	.byte	0x05
	.zero		1


	//   ....[21]....
        /*0240*/ 	.word	0x00000900
        /*0244*/ 	.word	0x000000ff
        /*0248*/ 	.word	0x000000a8
        /*024c*/ 	.short	0x0100
        /*024e*/ 	.byte	0x05
	.zero		1


	//   ....[22]....
        /*0250*/ 	.word	0x00000a40
        /*0254*/ 	.word	0x000000ff
        /*0258*/ 	.word	0x000000b0
        /*025c*/ 	.short	0x0100
        /*025e*/ 	.byte	0x05
	.zero		1


	//   ....[23]....
        /*0260*/ 	.word	0x00000a50
        /*0264*/ 	.word	0x000000ff
        /*0268*/ 	.word	0x000000c0
        /*026c*/ 	.short	0x0100
        /*026e*/ 	.byte	0x05
	.zero		1


	//   ....[24]....
        /*0270*/ 	.word	0x00000a60
        /*0274*/ 	.word	0x000000ff
        /*0278*/ 	.word	0x000000b8
        /*027c*/ 	.short	0x0100
        /*027e*/ 	.byte	0x05
	.zero		1


	//   ....[25]....
        /*0280*/ 	.word	0x00000a70
        /*0284*/ 	.word	0x000000ff
        /*0288*/ 	.word	0x000000c8
        /*028c*/ 	.short	0x0100
        /*028e*/ 	.byte	0x05
	.zero		1


	//   ....[26]....
        /*0290*/ 	.word	0x00000ba0
        /*0294*/ 	.word	0x000000ff
        /*0298*/ 	.word	0x000000d0
        /*029c*/ 	.short	0x0100
        /*029e*/ 	.byte	0x07
	.zero		1


	//   ....[27]....
        /*02a0*/ 	.word	0x00000bb0
        /*02a4*/ 	.word	0x000000ff
        /*02a8*/ 	.word	0x000000f0
        /*02ac*/ 	.short	0x0100
        /*02ae*/ 	.byte	0x07
	.zero		1


	//   ....[28]....
        /*02b0*/ 	.word	0x00000bc0
        /*02b4*/ 	.word	0x000000ff
        /*02b8*/ 	.word	0x000000d8
        /*02bc*/ 	.short	0x0100
        /*02be*/ 	.byte	0x07
	.zero		1


	//   ....[29]....
        /*02c0*/ 	.word	0x00000bd0
        /*02c4*/ 	.word	0x000000ff
        /*02c8*/ 	.word	0x000000f8
        /*02cc*/ 	.short	0x0100
        /*02ce*/ 	.byte	0x07
	.zero		1


	//   ....[30]....
        /*02d0*/ 	.word	0x00000be0
        /*02d4*/ 	.word	0x000000ff
        /*02d8*/ 	.word	0x000000e0
        /*02dc*/ 	.short	0x0100
        /*02de*/ 	.byte	0x07
	.zero		1


	//   ....[31]....
        /*02e0*/ 	.word	0x00000bf0
        /*02e4*/ 	.word	0x000000ff
        /*02e8*/ 	.word	0x00000100
        /*02ec*/ 	.short	0x0100
        /*02ee*/ 	.byte	0x07
	.zero		1


	//   ....[32]....
        /*02f0*/ 	.word	0x00000c00
        /*02f4*/ 	.word	0x000000ff
        /*02f8*/ 	.word	0x000000e8
        /*02fc*/ 	.short	0x0100
        /*02fe*/ 	.byte	0x07
	.zero		1


	//   ....[33]....
        /*0300*/ 	.word	0x00000c10
        /*0304*/ 	.word	0x000000ff
        /*0308*/ 	.word	0x00000108
        /*030c*/ 	.short	0x0100
        /*030e*/ 	.byte	0x07
	.zero		1


	//   ....[34]....
        /*0310*/ 	.word	0x00000d00
        /*0314*/ 	.word	0x000000ff
        /*0318*/ 	.word	0x00000110
        /*031c*/ 	.short	0x0100
        /*031e*/ 	.byte	0x05
	.zero		1


	//   ....[35]....
        /*0320*/ 	.word	0x00000d10
        /*0324*/ 	.word	0x000000ff
        /*0328*/ 	.word	0x00000120
        /*032c*/ 	.short	0x0100
        /*032e*/ 	.byte	0x05
	.zero		1


	//   ....[36]....
        /*0330*/ 	.word	0x00000d20
        /*0334*/ 	.word	0x000000ff
        /*0338*/ 	.word	0x00000118
        /*033c*/ 	.short	0x0100
        /*033e*/ 	.byte	0x05
	.zero		1


	//   ....[37]....
        /*0340*/ 	.word	0x00000d30
        /*0344*/ 	.word	0x000000ff
        /*0348*/ 	.word	0x00000128
        /*034c*/ 	.short	0x0100
        /*034e*/ 	.byte	0x05
	.zero		1


	//   ....[38]....
        /*0350*/ 	.word	0x00001600
        /*0354*/ 	.word	0x00000002
        /*0358*/ 	.word	0x00000120
        /*035c*/ 	.short	0x010a
        /*035e*/ 	.byte	0xff
	.zero		1


	//   ....[39]....
        /*0360*/ 	.word	0x00001630
        /*0364*/ 	.word	0x00000002
        /*0368*/ 	.word	0x00000110
        /*036c*/ 	.short	0x0101
        /*036e*/ 	.byte	0xff
	.zero		1


	//   ....[40]....
        /*0370*/ 	.word	0x00001700
        /*0374*/ 	.word	0x000000ff
        /*0378*/ 	.word	0x00000038
        /*037c*/ 	.short	0x010a
        /*037e*/ 	.byte	0x08
	.zero		1


	//   ....[41]....
        /*0380*/ 	.word	0x000017a0
        /*0384*/ 	.word	0x000000ff
        /*0388*/ 	.word	0x00000038
        /*038c*/ 	.short	0x010a
        /*038e*/ 	.byte	0x21
	.zero		1


	//   ....[42]....
        /*0390*/ 	.word	0x000018f0
        /*0394*/ 	.word	0x000000ff
        /*0398*/ 	.word	0x00000038
        /*039c*/ 	.short	0x010a
        /*039e*/ 	.byte	0x08
	.zero		1


	//   ....[43]....
        /*03a0*/ 	.word	0x00001a00
        /*03a4*/ 	.word	0x000000ff
        /*03a8*/ 	.word	0x000000a8
        /*03ac*/ 	.short	0x0101
        /*03ae*/ 	.byte	0x04
	.zero		1


	//   ....[44]....
        /*03b0*/ 	.word	0x00001a20
        /*03b4*/ 	.word	0x000000ff
        /*03b8*/ 	.word	0x00000038
        /*03bc*/ 	.short	0x010a
        /*03be*/ 	.byte	0x08
	.zero		1


	//   ....[45]....
        /*03c0*/ 	.word	0x00001aa0
        /*03c4*/ 	.word	0x000000ff
        /*03c8*/ 	.word	0x00000038
        /*03cc*/ 	.short	0x010a
        /*03ce*/ 	.byte	0x11
	.zero		1


	//   ....[46]....
        /*03d0*/ 	.word	0x00001bf0
        /*03d4*/ 	.word	0x000000ff
        /*03d8*/ 	.word	0x00000038
        /*03dc*/ 	.short	0x010a
        /*03de*/ 	.byte	0x08
	.zero		1


	//   ....[47]....
        /*03e0*/ 	.word	0x00001d30
        /*03e4*/ 	.word	0x00000002
        /*03e8*/ 	.word	0x000000b0
        /*03ec*/ 	.short	0x010a
        /*03ee*/ 	.byte	0xff
	.zero		1


	//   ....[48]....
        /*03f0*/ 	.word	0x00001df0
        /*03f4*/ 	.word	0x00000002
        /*03f8*/ 	.word	0x00000000
        /*03fc*/ 	.short	0x0101
        /*03fe*/ 	.byte	0xff
	.zero		1


	//   ....[49]....
        /*0400*/ 	.word	0x00002350
        /*0404*/ 	.word	0x000000ff
        /*0408*/ 	.word	0x00000000
        /*040c*/ 	.short	0x010a
        /*040e*/ 	.byte	0x05
	.zero		1


	//   ....[50]....
        /*0410*/ 	.word	0x000023e0
        /*0414*/ 	.word	0x000000ff
        /*0418*/ 	.word	0x00000000
        /*041c*/ 	.short	0x010a
        /*041e*/ 	.byte	0x05
	.zero		1


	//   ....[51]....
        /*0420*/ 	.word	0x00002470
        /*0424*/ 	.word	0x000000ff
        /*0428*/ 	.word	0x00000000
        /*042c*/ 	.short	0x010a
        /*042e*/ 	.byte	0x05
	.zero		1


	//   ....[52]....
        /*0430*/ 	.word	0x00002500
        /*0434*/ 	.word	0x000000ff
        /*0438*/ 	.word	0x00000000
        /*043c*/ 	.short	0x010a
        /*043e*/ 	.byte	0x05
	.zero		1


	//   ....[53]....
        /*0440*/ 	.word	0x00002590
        /*0444*/ 	.word	0x000000ff
        /*0448*/ 	.word	0x00000000
        /*044c*/ 	.short	0x010a
        /*044e*/ 	.byte	0x05
	.zero		1


	//   ....[54]....
        /*0450*/ 	.word	0x00002620
        /*0454*/ 	.word	0x000000ff
        /*0458*/ 	.word	0x00000000
        /*045c*/ 	.short	0x010a
        /*045e*/ 	.byte	0x05
	.zero		1


	//   ....[55]....
        /*0460*/ 	.word	0x000026c0
        /*0464*/ 	.word	0x00000000
        /*0468*/ 	.word	0x00000000
        /*046c*/ 	.short	0x010a
        /*046e*/ 	.byte	0xff
	.zero		1


	//   ....[56]....
        /*0470*/ 	.word	0x000027e0
        /*0474*/ 	.word	0x00000000
        /*0478*/ 	.word	0x00000110
        /*047c*/ 	.short	0x010a
        /*047e*/ 	.byte	0xff
	.zero		1


	//   ....[57]....
        /*0480*/ 	.word	0x00002850
        /*0484*/ 	.word	0x00000000
        /*0488*/ 	.word	0x00000000
        /*048c*/ 	.short	0x0101
        /*048e*/ 	.byte	0xff
	.zero		1


	//   ....[58]....
        /*0490*/ 	.word	0x00002870
        /*0494*/ 	.word	0x000000ff
        /*0498*/ 	.word	0x000000c0
        /*049c*/ 	.short	0x010a
        /*049e*/ 	.byte	0x05
	.zero		1


	//   ....[59]....
        /*04a0*/ 	.word	0x00002990
        /*04a4*/ 	.word	0x00000000
        /*04a8*/ 	.word	0x000000b0
        /*04ac*/ 	.short	0x010a
        /*04ae*/ 	.byte	0xff
	.zero		1


	//   ....[60]....
        /*04b0*/ 	.word	0x00002a90
        /*04b4*/ 	.word	0x00000000
        /*04b8*/ 	.word	0x00000000
        /*04bc*/ 	.short	0x0101
        /*04be*/ 	.byte	0xff
	.zero		1


	//   ....[61]....
        /*04c0*/ 	.word	0x00002b20
        /*04c4*/ 	.word	0x000000ff
        /*04c8*/ 	.word	0x000000c0
        /*04cc*/ 	.short	0x0106
        /*04ce*/ 	.byte	0x05
	.zero		1


	//   ....[62]....
        /*04d0*/ 	.word	0x00002b40
        /*04d4*/ 	.word	0x000000ff
        /*04d8*/ 	.word	0x000000c0
        /*04dc*/ 	.short	0x010a
        /*04de*/ 	.byte	0x05
	.zero		1


	//   ....[63]....
        /*04e0*/ 	.word	0x00002bd0
        /*04e4*/ 	.word	0x000000ff
        /*04e8*/ 	.word	0x000000c0
        /*04ec*/ 	.short	0x0106
        /*04ee*/ 	.byte	0x04
	.zero		1


	//   ....[64]....
        /*04f0*/ 	.word	0x00002c10
        /*04f4*/ 	.word	0x00000000
        /*04f8*/ 	.word	0x000000c0
        /*04fc*/ 	.short	0x010a
        /*04fe*/ 	.byte	0xff
	.zero		1


	//   ....[65]....
        /*0500*/ 	.word	0x00003150
        /*0504*/ 	.word	0x00000000
        /*0508*/ 	.word	0x000000b0
        /*050c*/ 	.short	0x010a
        /*050e*/ 	.byte	0xff
	.zero		1


	//   ....[66]....
        /*0510*/ 	.word	0x00003260
        /*0514*/ 	.word	0x00000003
        /*0518*/ 	.word	0x00000000
        /*051c*/ 	.short	0x0101
        /*051e*/ 	.byte	0xff
	.zero		1


	//   ....[67]....
        /*0520*/ 	.word	0x00003270
        /*0524*/ 	.word	0x000000ff
        /*0528*/ 	.word	0x00000000
        /*052c*/ 	.short	0x010a
        /*052e*/ 	.byte	0x06
	.zero		1


	//   ....[68]....
        /*0530*/ 	.word	0x00003290
        /*0534*/ 	.word	0x000000ff
        /*0538*/ 	.word	0x000000f0
        /*053c*/ 	.short	0x010a
        /*053e*/ 	.byte	0x07
	.zero		1


	//   ....[69]....
        /*0540*/ 	.word	0x00003360
        /*0544*/ 	.word	0x000000ff
        /*0548*/ 	.word	0x00000000
        /*054c*/ 	.short	0x010a
        /*054e*/ 	.byte	0x06
	.zero		1


	//   ....[70]....
        /*0550*/ 	.word	0x00003490
        /*0554*/ 	.word	0x000000ff
        /*0558*/ 	.word	0x00000000
        /*055c*/ 	.short	0x010a
        /*055e*/ 	.byte	0x1a
	.zero		1


	//   ....[71]....
        /*0560*/ 	.word	0x00003730
        /*0564*/ 	.word	0x000000ff
        /*0568*/ 	.word	0x00000000
        /*056c*/ 	.short	0x010a
        /*056e*/ 	.byte	0x06
	.zero		1


	//   ....[72]....
        /*0570*/ 	.word	0x000037c0
        /*0574*/ 	.word	0x000000ff
        /*0578*/ 	.word	0x00000000
        /*057c*/ 	.short	0x010a
        /*057e*/ 	.byte	0x06
	.zero		1


	//   ....[73]....
        /*0580*/ 	.word	0x00003850
        /*0584*/ 	.word	0x000000ff
        /*0588*/ 	.word	0x00000000
        /*058c*/ 	.short	0x010a
        /*058e*/ 	.byte	0x06
	.zero		1


	//   ....[74]....
        /*0590*/ 	.word	0x000038e0
        /*0594*/ 	.word	0x000000ff
        /*0598*/ 	.word	0x00000000
        /*059c*/ 	.short	0x010a
        /*059e*/ 	.byte	0x07
	.zero		1


	//   ....[75]....
        /*05a0*/ 	.word	0x00003d20
        /*05a4*/ 	.word	0x00000000
        /*05a8*/ 	.word	0x000000b0
        /*05ac*/ 	.short	0x010a
        /*05ae*/ 	.byte	0xff
	.zero		1


	//   ....[76]....
        /*05b0*/ 	.word	0x00003de0
        /*05b4*/ 	.word	0x00000000
        /*05b8*/ 	.word	0x00000000
        /*05bc*/ 	.short	0x0101
        /*05be*/ 	.byte	0xff
	.zero		1


	//   ....[77]....
        /*05c0*/ 	.word	0x00004100
        /*05c4*/ 	.word	0x000000ff
        /*05c8*/ 	.word	0x000000a8
        /*05cc*/ 	.short	0x010a
        /*05ce*/ 	.byte	0x07
	.zero		1


	//   ....[78]....
        /*05d0*/ 	.word	0x00004320
        /*05d4*/ 	.word	0x000000ff
        /*05d8*/ 	.word	0x00000088
        /*05dc*/ 	.short	0x010a
        /*05de*/ 	.byte	0x0f
	.zero		1


	//   ....[79]....
        /*05e0*/ 	.word	0x00004520
        /*05e4*/ 	.word	0x000000ff
        /*05e8*/ 	.word	0x00000070
        /*05ec*/ 	.short	0x010b
        /*05ee*/ 	.byte	0x0f
	.zero		1


	//   ....[80]....
        /*05f0*/ 	.word	0x00004570
        /*05f4*/ 	.word	0x000000ff
        /*05f8*/ 	.word	0x00000000
        /*05fc*/ 	.short	0x0101
        /*05fe*/ 	.byte	0x10
	.zero		1


	//   ....[81]....
        /*0600*/ 	.word	0x000045b0
        /*0604*/ 	.word	0x000000ff
        /*0608*/ 	.word	0x00000088
        /*060c*/ 	.short	0x010a
        /*060e*/ 	.byte	0x0d
	.zero		1


	//   ....[82]....
        /*0610*/ 	.word	0x000047f0
        /*0614*/ 	.word	0x000000ff
        /*0618*/ 	.word	0x00000070
        /*061c*/ 	.short	0x010b
        /*061e*/ 	.byte	0x0d
	.zero		1


	//   ....[83]....
        /*0620*/ 	.word	0x00004860
        /*0624*/ 	.word	0x000000ff
        /*0628*/ 	.word	0x00000000
        /*062c*/ 	.short	0x0101
        /*062e*/ 	.byte	0x0f
	.zero		1


	//   ....[84]....
        /*0630*/ 	.word	0x000048b0
        /*0634*/ 	.word	0x000000ff
        /*0638*/ 	.word	0x00000000
        /*063c*/ 	.short	0x010a
        /*063e*/ 	.byte	0x04
	.zero		1


	//   ....[85]....
        /*0640*/ 	.word	0x00004940
        /*0644*/ 	.word	0x000000ff
        /*0648*/ 	.word	0x00000000
        /*064c*/ 	.short	0x010a
        /*064e*/ 	.byte	0x04
	.zero		1


	//   ....[86]....
        /*0650*/ 	.word	0x000049e0
        /*0654*/ 	.word	0x00000000
        /*0658*/ 	.word	0x00000000
        /*065c*/ 	.short	0x010a
        /*065e*/ 	.byte	0xff
	.zero		1


	//   ....[87]....
        /*0660*/ 	.word	0x00004d20
        /*0664*/ 	.word	0x00000000
        /*0668*/ 	.word	0x000000b0
        /*066c*/ 	.short	0x010a
        /*066e*/ 	.byte	0xff
	.zero		1


	//   ....[88]....
        /*0670*/ 	.word	0x00004e30
        /*0674*/ 	.word	0x00000000
        /*0678*/ 	.word	0x00000000
        /*067c*/ 	.short	0x0101
        /*067e*/ 	.byte	0xff
	.zero		1


	//   ....[89]....
        /*0680*/ 	.word	0x000058d0
        /*0684*/ 	.word	0x00000000
        /*0688*/ 	.word	0x00000070
        /*068c*/ 	.short	0x010a
        /*068e*/ 	.byte	0xff
	.zero		1


	//   ....[90]....
        /*0690*/ 	.word	0x00005940
        /*0694*/ 	.word	0x00000049
        /*0698*/ 	.word	0x000000d0
        /*069c*/ 	.short	0x010a
        /*069e*/ 	.byte	0xff
	.zero		1


	//   ....[91]....
        /*06a0*/ 	.word	0x00005a30
        /*06a4*/ 	.word	0x00000000
        /*06a8*/ 	.word	0x00000070
        /*06ac*/ 	.short	0x010a
        /*06ae*/ 	.byte	0xff
	.zero		1


	//   ....[92]....
        /*06b0*/ 	.word	0x00005b60
        /*06b4*/ 	.word	0x00000049
        /*06b8*/ 	.word	0x000000d0
        /*06bc*/ 	.short	0x010a
        /*06be*/ 	.byte	0xff
	.zero		1


	//   ....[93]....
        /*06c0*/ 	.word	0x00006670
        /*06c4*/ 	.word	0x00000000
        /*06c8*/ 	.word	0x00000000
        /*06cc*/ 	.short	0x0101
        /*06ce*/ 	.byte	0xff
	.zero		1


	//   ....[94]....
        /*06d0*/ 	.word	0x00006680
        /*06d4*/ 	.word	0x00000002
        /*06d8*/ 	.word	0x00000070
        /*06dc*/ 	.short	0x010a
        /*06de*/ 	.byte	0xff
	.zero		1


	//   ....[95]....
        /*06e0*/ 	.word	0x00006750
        /*06e4*/ 	.word	0x00000002
        /*06e8*/ 	.word	0x00000070
        /*06ec*/ 	.short	0x010a
        /*06ee*/ 	.byte	0xff
	.zero		1


	//   ....[96]....
        /*06f0*/ 	.word	0x00006ac0
        /*06f4*/ 	.word	0x000000ff
        /*06f8*/ 	.word	0x00000000
        /*06fc*/ 	.short	0x0101
        /*06fe*/ 	.byte	0x05
	.zero		1


	//   ....[97]....
        /*0700*/ 	.word	0x000073f0
        /*0704*/ 	.word	0x00000000
        /*0708*/ 	.word	0x00000000
        /*070c*/ 	.short	0x0101
        /*070e*/ 	.byte	0xff
	.zero		1


	//   ....[98]....
        /*0710*/ 	.word	0x00007660
        /*0714*/ 	.word	0x000000ff
        /*0718*/ 	.word	0x00000000
        /*071c*/ 	.short	0x0101
        /*071e*/ 	.byte	0x04
	.zero		1


	//   ....[99]....
        /*0720*/ 	.word	0x00007680
        /*0724*/ 	.word	0x00000002
        /*0728*/ 	.word	0x00000120
        /*072c*/ 	.short	0x010a
        /*072e*/ 	.byte	0xff
	.zero		1


	//   ....[100]....
        /*0730*/ 	.word	0x000076e0
        /*0734*/ 	.word	0x00000002
        /*0738*/ 	.word	0x00000038
        /*073c*/ 	.short	0x010a
        /*073e*/ 	.byte	0xff
	.zero		1


	//   ....[101]....
        /*0740*/ 	.word	0x00007740
        /*0744*/ 	.word	0x00000002
        /*0748*/ 	.word	0x00000038
        /*074c*/ 	.short	0x010a
        /*074e*/ 	.byte	0xff
	.zero		1


	//   ....[102]....
        /*0750*/ 	.word	0x00007790
        /*0754*/ 	.word	0x00000002
        /*0758*/ 	.word	0x000000b0
        /*075c*/ 	.short	0x010a
        /*075e*/ 	.byte	0xff
	.zero		1


	//   ....[103]....
        /*0760*/ 	.word	0x000077f0
        /*0764*/ 	.word	0x00000000
        /*0768*/ 	.word	0x00000000
        /*076c*/ 	.short	0x010a
        /*076e*/ 	.byte	0xff
	.zero		1


	//   ....[104]....
        /*0770*/ 	.word	0x00007850
        /*0774*/ 	.word	0x00000000
        /*0778*/ 	.word	0x00000000
        /*077c*/ 	.short	0x010a
        /*077e*/ 	.byte	0xff
	.zero		1


	//   ....[105]....
        /*0780*/ 	.word	0x000078b0
        /*0784*/ 	.word	0x00000000
        /*0788*/ 	.word	0x00000000
        /*078c*/ 	.short	0x010a
        /*078e*/ 	.byte	0xff
	.zero		1


	//   ....[106]....
        /*0790*/ 	.word	0x00007910
        /*0794*/ 	.word	0x00000000
        /*0798*/ 	.word	0x00000000
        /*079c*/ 	.short	0x010a
        /*079e*/ 	.byte	0xff
	.zero		1


	//   ....[107]....
        /*07a0*/ 	.word	0x00007970
        /*07a4*/ 	.word	0x00000000
        /*07a8*/ 	.word	0x00000000
        /*07ac*/ 	.short	0x010a
        /*07ae*/ 	.byte	0xff
	.zero		1


	//   ....[108]....
        /*07b0*/ 	.word	0x000079d0
        /*07b4*/ 	.word	0x00000000
        /*07b8*/ 	.word	0x00000000
        /*07bc*/ 	.short	0x010a
        /*07be*/ 	.byte	0xff
	.zero		1


	//   ....[109]....
        /*07c0*/ 	.word	0x00007a20
        /*07c4*/ 	.word	0x00000000
        /*07c8*/ 	.word	0x00000110
        /*07cc*/ 	.short	0x010a
        /*07ce*/ 	.byte	0xff
	.zero		1


	//   ....[110]....
        /*07d0*/ 	.word	0x00007a80
        /*07d4*/ 	.word	0x00000000
        /*07d8*/ 	.word	0x000000c0
        /*07dc*/ 	.short	0x010a
        /*07de*/ 	.byte	0xff
	.zero		1


	//   ....[111]....
        /*07e0*/ 	.word	0x00007ad0
        /*07e4*/ 	.word	0x00000000
        /*07e8*/ 	.word	0x000000b0
        /*07ec*/ 	.short	0x010a
        /*07ee*/ 	.byte	0xff
	.zero		1


	//   ....[112]....
        /*07f0*/ 	.word	0x00007b30
        /*07f4*/ 	.word	0x00000000
        /*07f8*/ 	.word	0x000000c0
        /*07fc*/ 	.short	0x010a
        /*07fe*/ 	.byte	0xff
	.zero		1


	//   ....[113]....
        /*0800*/ 	.word	0x00007b80
        /*0804*/ 	.word	0x00000000
        /*0808*/ 	.word	0x000000b0
        /*080c*/ 	.short	0x010a
        /*080e*/ 	.byte	0xff
	.zero		1


	//   ....[114]....
        /*0810*/ 	.word	0x00007be0
        /*0814*/ 	.word	0x00000002
        /*0818*/ 	.word	0x000000f0
        /*081c*/ 	.short	0x010a
        /*081e*/ 	.byte	0xff
	.zero		1


	//   ....[115]....
        /*0820*/ 	.word	0x00007c40
        /*0824*/ 	.word	0x00000000
        /*0828*/ 	.word	0x00000000
        /*082c*/ 	.short	0x010a
        /*082e*/ 	.byte	0xff
	.zero		1


	//   ....[116]....
        /*0830*/ 	.word	0x00007ca0
        /*0834*/ 	.word	0x00000000
        /*0838*/ 	.word	0x00000000
        /*083c*/ 	.short	0x010a
        /*083e*/ 	.byte	0xff
	.zero		1


	//   ....[117]....
        /*0840*/ 	.word	0x00007d00
        /*0844*/ 	.word	0x00000000
        /*0848*/ 	.word	0x00000000
        /*084c*/ 	.short	0x010a
        /*084e*/ 	.byte	0xff
	.zero		1


	//   ....[118]....
        /*0850*/ 	.word	0x00007d60
        /*0854*/ 	.word	0x00000000
        /*0858*/ 	.word	0x00000000
        /*085c*/ 	.short	0x010a
        /*085e*/ 	.byte	0xff
	.zero		1


	//   ....[119]....
        /*0860*/ 	.word	0x00007dc0
        /*0864*/ 	.word	0x00000000
        /*0868*/ 	.word	0x00000000
        /*086c*/ 	.short	0x010a
        /*086e*/ 	.byte	0xff
	.zero		1


	//   ....[120]....
        /*0870*/ 	.word	0x00007e10
        /*0874*/ 	.word	0x00000000
        /*0878*/ 	.word	0x000000b0
        /*087c*/ 	.short	0x010a
        /*087e*/ 	.byte	0xff
	.zero		1


	//   ....[121]....
        /*0880*/ 	.word	0x00007e70
        /*0884*/ 	.word	0x00000000
        /*0888*/ 	.word	0x000000a8
        /*088c*/ 	.short	0x010a
        /*088e*/ 	.byte	0xff
	.zero		1


	//   ....[122]....
        /*0890*/ 	.word	0x00007ed0
        /*0894*/ 	.word	0x00000000
        /*0898*/ 	.word	0x00000088
        /*089c*/ 	.short	0x010a
        /*089e*/ 	.byte	0xff
	.zero		1


	//   ....[123]....
        /*08a0*/ 	.word	0x00007f30
        /*08a4*/ 	.word	0x00000000
        /*08a8*/ 	.word	0x00000088
        /*08ac*/ 	.short	0x010a
        /*08ae*/ 	.byte	0xff
	.zero		1


	//   ....[124]....
        /*08b0*/ 	.word	0x00007f90
        /*08b4*/ 	.word	0x00000000
        /*08b8*/ 	.word	0x00000000
        /*08bc*/ 	.short	0x010a
        /*08be*/ 	.byte	0xff
	.zero		1


	//   ....[125]....
        /*08c0*/ 	.word	0x00007ff0
        /*08c4*/ 	.word	0x00000000
        /*08c8*/ 	.word	0x00000000
        /*08cc*/ 	.short	0x010a
        /*08ce*/ 	.byte	0xff
	.zero		1


	//   ....[126]....
        /*08d0*/ 	.word	0x00008040
        /*08d4*/ 	.word	0x00000000
        /*08d8*/ 	.word	0x000000b0
        /*08dc*/ 	.short	0x010a
        /*08de*/ 	.byte	0xff
	.zero		1


	//   ....[127]....
        /*08e0*/ 	.word	0x00008090
        /*08e4*/ 	.word	0x00000000
        /*08e8*/ 	.word	0x00000070
        /*08ec*/ 	.short	0x010a
        /*08ee*/ 	.byte	0xff
	.zero		1


	//   ....[128]....
        /*08f0*/ 	.word	0x000080e0
        /*08f4*/ 	.word	0x00000049
        /*08f8*/ 	.word	0x000000d0
        /*08fc*/ 	.short	0x010a
        /*08fe*/ 	.byte	0xff
	.zero		1


	//   ....[129]....
        /*0900*/ 	.word	0x00008130
        /*0904*/ 	.word	0x00000002
        /*0908*/ 	.word	0x00000070
        /*090c*/ 	.short	0x010a
        /*090e*/ 	.byte	0xff
	.zero		1


	//----- nvinfo : EIATTR_NUM_MBARRIERS
	.align		4
.L_47:
        /*0910*/ 	.byte	0x03, 0x38
        /*0912*/ 	.short	0x0026


	//----- nvinfo : EIATTR_EXIT_INSTR_OFFSETS
	.align		4
        /*0914*/ 	.byte	0x04, 0x1c
        /*0916*/ 	.short	(.L_49 - .L_48)


	//   ....[0]....
.L_48:
        /*0918*/ 	.word	0x000026f0


	//   ....[1]....
        /*091c*/ 	.word	0x00002be0


	//   ....[2]....
        /*0920*/ 	.word	0x00002c40


	//   ....[3]....
        /*0924*/ 	.word	0x00003b40


	//   ....[4]....
        /*0928*/ 	.word	0x00004a10


	//   ....[5]....
        /*092c*/ 	.word	0x00004a50


	//   ....[6]....
        /*0930*/ 	.word	0x00007550


	//   ....[7]....
        /*0934*/ 	.word	0x000075d0


	//   ....[8]....
        /*0938*/ 	.word	0x00007600


	//   ....[9]....
        /*093c*/ 	.word	0x00007670


	//----- nvinfo : EIATTR_MAX_THREADS
	.align		4
.L_49:
        /*0940*/ 	.byte	0x04, 0x05
        /*0942*/ 	.short	(.L_51 - .L_50)
.L_50:
        /*0944*/ 	.word	0x00000100
        /*0948*/ 	.word	0x00000001
        /*094c*/ 	.word	0x00000001


	//----- nvinfo : EIATTR_CRS_STACK_SIZE
	.align		4
.L_51:
        /*0950*/ 	.byte	0x04, 0x1e
        /*0952*/ 	.short	(.L_53 - .L_52)
.L_52:
        /*0954*/ 	.word	0x00000000


	//----- nvinfo : EIATTR_CBANK_PARAM_SIZE
	.align		4
.L_53:
        /*0958*/ 	.byte	0x03, 0x19
        /*095a*/ 	.short	0x0800


	//----- nvinfo : EIATTR_PARAM_CBANK
	.align		4
        /*095c*/ 	.byte	0x04, 0x0a
        /*095e*/ 	.short	(.L_55 - .L_54)
	.align		4
.L_54:
        /*0960*/ 	.word	index@(.nv.constant0._ZN7cutlass13device_kernelINS_4gemm6kernel13GemmUniversalIN4cute5tupleIJiiiiEEENS1_10collective13CollectiveMmaINS1_35MainloopSm100TmaUmmaWarpSpecializedILi7ELi2ELi4ENS5_IJNS4_1CILi1EEESB_SB_EEEEENS5_IJNSA_ILi128EEENSA_ILi64EEESF_EEENS_10bfloat16_tENS5_IJlSB_lEEESH_SI_NS4_8TiledMMAINS4_8MMA_AtomIJNS4_20SM100_MMA_F16BF16_SSISH_SH_fLi128ELi64ELNS4_4UMMA5MajorE0ELSN_0ELNSM_7ScaleInE0ELSO_0EEEEEENS4_6LayoutISC_NS5_IJNSA_ILi0EEESS_SS_EEEEENS5_IJNS4_10UnderscoreESV_SV_EEEEENS4_13SM90_TMA_LOADENS4_14ComposedLayoutINS4_7SwizzleILi3ELi4ELi3EEENS4_18smem_ptr_flag_bitsILi16EEENSR_INS5_IJNSA_ILi8EEESF_EEENS5_IJSF_SB_EEEEEEEvNS4_8identityESY_S18_vS19_EENS_8epilogue10collective18CollectiveEpilogueINS1B_23Sm100TmaWarpSpecializedILi3ELi2ELi32ELb1ELb0EEEJSG_NS5_IJNSR_ISE_SB_EENSR_INSA_ILi32EEESB_EEEEESH_SI_SH_SI_NS1B_6fusion15FusionCallbacksIS1F_NS1K_17LinearCombinationISH_fSH_fLNS_15FloatRoundStyleE2EEESG_S1J_JEEENS4_5SM1004TMEM4LOAD26SM100_TMEM_LOAD_32dp32b32xESY_NSZ_INS10_ILi2ELi4ELi3EEES13_NSR_INS5_IJS14_S1H_EEENS5_IJS1H_SB_EEEEEEENS4_39AutoVectorizingCopyWithAssumedAlignmentILi128EEENS4_14SM90_TMA_STOREES1Y_S20_S20_EEEvvEEEEvNT_6ParamsE)
        /*0964*/ 	.short	0x0380
        /*0966*/ 	.short	0x0800


	//----- nvinfo : EIATTR_SW_WAR
	.align		4
.L_55:
        /*0968*/ 	.byte	0x04, 0x36
        /*096a*/ 	.short	(.L_57 - .L_56)
.L_56:
        /*096c*/ 	.word	0x00000008
.L_57:


//--------------------- .nv.callgraph             --------------------------
	.section	.nv.callgraph,"",@"SHT_CUDA_CALLGRAPH"
	.align	4
	.sectionentsize	8
	.align		4
        /*0000*/ 	.word	0x00000000
	.align		4
        /*0004*/ 	.word	0xffffffff
	.align		4
        /*0008*/ 	.word	index@(_ZN7cutlass13device_kernelINS_4gemm6kernel13GemmUniversalIN4cute5tupleIJiiiiEEENS1_10collective13CollectiveMmaINS1_35MainloopSm100TmaUmmaWarpSpecializedILi7ELi2ELi4ENS5_IJNS4_1CILi1EEESB_SB_EEEEENS5_IJNSA_ILi128EEENSA_ILi64EEESF_EEENS_10bfloat16_tENS5_IJlSB_lEEESH_SI_NS4_8TiledMMAINS4_8MMA_AtomIJNS4_20SM100_MMA_F16BF16_SSISH_SH_fLi128ELi64ELNS4_4UMMA5MajorE0ELSN_0ELNSM_7ScaleInE0ELSO_0EEEEEENS4_6LayoutISC_NS5_IJNSA_ILi0EEESS_SS_EEEEENS5_IJNS4_10UnderscoreESV_SV_EEEEENS4_13SM90_TMA_LOADENS4_14ComposedLayoutINS4_7SwizzleILi3ELi4ELi3EEENS4_18smem_ptr_flag_bitsILi16EEENSR_INS5_IJNSA_ILi8EEESF_EEENS5_IJSF_SB_EEEEEEEvNS4_8identityESY_S18_vS19_EENS_8epilogue10collective18CollectiveEpilogueINS1B_23Sm100TmaWarpSpecializedILi3ELi2ELi32ELb1ELb0EEEJSG_NS5_IJNSR_ISE_SB_EENSR_INSA_ILi32EEESB_EEEEESH_SI_SH_SI_NS1B_6fusion15FusionCallbacksIS1F_NS1K_17LinearCombinationISH_fSH_fLNS_15FloatRoundStyleE2EEESG_S1J_JEEENS4_5SM1004TMEM4LOAD26SM100_TMEM_LOAD_32dp32b32xESY_NSZ_INS10_ILi2ELi4ELi3EEES13_NSR_INS5_IJS14_S1H_EEENS5_IJS1H_SB_EEEEEEENS4_39AutoVectorizingCopyWithAssumedAlignmentILi128EEENS4_14SM90_TMA_STOREES1Y_S20_S20_EEEvvEEEEvNT_6ParamsE)
	.align		4
        /*000c*/ 	.word	index@(__assertfail)
	.align		4
        /*0010*/ 	.word	0x00000000
	.align		4
        /*0014*/ 	.word	0xfffffffe
	.align		4
        /*0018*/ 	.word	0x00000000
	.align		4
        /*001c*/ 	.word	0xfffffffd
	.align		4
        /*0020*/ 	.word	0x00000000
	.align		4
        /*0024*/ 	.word	0xfffffffc


//--------------------- .nv.constant4             --------------------------
	.section	.nv.constant4,"a",@progbits
	.align	8
	.align		8
.nv.constant4:
        /*0000*/ 	.dword	__assertfail
	.align		8
        /*0008*/ 	.dword	__unnamed_1
	.align		8
        /*0010*/ 	.dword	__unnamed_2
	.align		8
        /*0018*/ 	.dword	_ZN40_INTERNAL_edc39330_4_k_cu_47998f5b_305354cuda3std3__45__cpo5beginE
	.align		8
        /*0020*/ 	.dword	_ZN40_INTERNAL_edc39330_4_k_cu_47998f5b_305354cuda3std3__45__cpo3endE
	.align		8
        /*0028*/ 	.dword	_ZN40_INTERNAL_edc39330_4_k_cu_47998f5b_305354cuda3std3__45__cpo6cbeginE
	.align		8
        /*0030*/ 	.dword	_ZN40_INTERNAL_edc39330_4_k_cu_47998f5b_305354cuda3std3__45__cpo4cendE
	.align		8
        /*0038*/ 	.dword	_ZN40_INTERNAL_edc39330_4_k_cu_47998f5b_305354cuda3std3__442_GLOBAL__N__edc39330_4_k_cu_47998f5b_305356ignoreE
	.align		8
        /*0040*/ 	.dword	_ZN40_INTERNAL_edc39330_4_k_cu_47998f5b_305354cuda3std3__419piecewise_constructE
	.align		8
        /*0048*/ 	.dword	_ZN40_INTERNAL_edc39330_4_k_cu_47998f5b_305354cuda3std3__48in_placeE
	.align		8
        /*0050*/ 	.dword	_ZN40_INTERNAL_edc39330_4_k_cu_47998f5b_305354cuda3std6ranges3__45__cpo4swapE
	.align		8
        /*0058*/ 	.dword	_ZN40_INTERNAL_edc39330_4_k_cu_47998f5b_305354cuda3std6ranges3__45__cpo9iter_moveE
	.align		8
        /*0060*/ 	.dword	_ZN40_INTERNAL_edc39330_4_k_cu_47998f5b_305354cute7productE
	.align		8
        /*0068*/ 	.dword	_ZN40_INTERNAL_edc39330_4_k_cu_47998f5b_305354cute1_E
	.align		8
        /*0070*/ 	.dword	$str$25
	.align		8
        /*0078*/ 	.dword	$str$26
	.align		8
        /*0080*/ 	.dword	$str$27
	.align		8
        /*0088*/ 	.dword	$str$28


//--------------------- .text._ZN7cutlass13device_kernelINS_4gemm6kernel13GemmUniversalIN4cute5tupleIJiiiiEEENS1_10collective13CollectiveMmaINS1_35MainloopSm100TmaUmmaWarpSpecializedILi7ELi2ELi4ENS5_IJNS4_1CILi1EEESB_SB_EEEEENS5_IJNSA_ILi128EEENSA_ILi64EEESF_EEENS_10bfloat16_tENS5_IJlSB_lEEESH_SI_NS4_8TiledMMAINS4_8MMA_AtomIJNS4_20SM100_MMA_F16BF16_SSISH_SH_fLi128ELi64ELNS4_4UMMA5MajorE0ELSN_0ELNSM_7ScaleInE0ELSO_0EEEEEENS4_6LayoutISC_NS5_IJNSA_ILi0EEESS_SS_EEEEENS5_IJNS4_10UnderscoreESV_SV_EEEEENS4_13SM90_TMA_LOADENS4_14ComposedLayoutINS4_7SwizzleILi3ELi4ELi3EEENS4_18smem_ptr_flag_bitsILi16EEENSR_INS5_IJNSA_ILi8EEESF_EEENS5_IJSF_SB_EEEEEEEvNS4_8identityESY_S18_vS19_EENS_8epilogue10collective18CollectiveEpilogueINS1B_23Sm100TmaWarpSpecializedILi3ELi2ELi32ELb1ELb0EEEJSG_NS5_IJNSR_ISE_SB_EENSR_INSA_ILi32EEESB_EEEEESH_SI_SH_SI_NS1B_6fusion15FusionCallbacksIS1F_NS1K_17LinearCombinationISH_fSH_fLNS_15FloatRoundStyleE2EEESG_S1J_JEEENS4_5SM1004TMEM4LOAD26SM100_TMEM_LOAD_32dp32b32xESY_NSZ_INS10_ILi2ELi4ELi3EEES13_NSR_INS5_IJS14_S1H_EEENS5_IJS1H_SB_EEEEEEENS4_39AutoVectorizingCopyWithAssumedAlignmentILi128EEENS4_14SM90_TMA_STOREES1Y_S20_S20_EEEvvEEEEvNT_6ParamsE --------------------------
	.section	.text._ZN7cutlass13device_kernelINS_4gemm6kernel13GemmUniversalIN4cute5tupleIJiiiiEEENS1_10collective13CollectiveMmaINS1_35MainloopSm100TmaUmmaWarpSpecializedILi7ELi2ELi4ENS5_IJNS4_1CILi1EEESB_SB_EEEEENS5_IJNSA_ILi128EEENSA_ILi64EEESF_EEENS_10bfloat16_tENS5_IJlSB_lEEESH_SI_NS4_8TiledMMAINS4_8MMA_AtomIJNS4_20SM100_MMA_F16BF16_SSISH_SH_fLi128ELi64ELNS4_4UMMA5MajorE0ELSN_0ELNSM_7ScaleInE0ELSO_0EEEEEENS4_6LayoutISC_NS5_IJNSA_ILi0EEESS_SS_EEEEENS5_IJNS4_10UnderscoreESV_SV_EEEEENS4_13SM90_TMA_LOADENS4_14ComposedLayoutINS4_7SwizzleILi3ELi4ELi3EEENS4_18smem_ptr_flag_bitsILi16EEENSR_INS5_IJNSA_ILi8EEESF_EEENS5_IJSF_SB_EEEEEEEvNS4_8identityESY_S18_vS19_EENS_8epilogue10collective18CollectiveEpilogueINS1B_23Sm100TmaWarpSpecializedILi3ELi2ELi32ELb1ELb0EEEJSG_NS5_IJNSR_ISE_SB_EENSR_INSA_ILi32EEESB_EEEEESH_SI_SH_SI_NS1B_6fusion15FusionCallbacksIS1F_NS1K_17LinearCombinationISH_fSH_fLNS_15FloatRoundStyleE2EEESG_S1J_JEEENS4_5SM1004TMEM4LOAD26SM100_TMEM_LOAD_32dp32b32xESY_NSZ_INS10_ILi2ELi4ELi3EEES13_NSR_INS5_IJS14_S1H_EEENS5_IJS1H_SB_EEEEEEENS4_39AutoVectorizingCopyWithAssumedAlignmentILi128EEENS4_14SM90_TMA_STOREES1Y_S20_S20_EEEvvEEEEvNT_6ParamsE,"ax",@progbits
	.align	128
.text._ZN7cutlass13device_kernelINS_4gemm6kernel13GemmUniversalIN4cute5tupleIJiiiiEEENS1_10collective13CollectiveMmaINS1_35MainloopSm100TmaUmmaWarpSpecializedILi7ELi2ELi4ENS5_IJNS4_1CILi1EEESB_SB_EEEEENS5_IJNSA_ILi128EEENSA_ILi64EEESF_EEENS_10bfloat16_tENS5_IJlSB_lEEESH_SI_NS4_8TiledMMAINS4_8MMA_AtomIJNS4_20SM100_MMA_F16BF16_SSISH_SH_fLi128ELi64ELNS4_4UMMA5MajorE0ELSN_0ELNSM_7ScaleInE0ELSO_0EEEEEENS4_6LayoutISC_NS5_IJNSA_ILi0EEESS_SS_EEEEENS5_IJNS4_10UnderscoreESV_SV_EEEEENS4_13SM90_TMA_LOADENS4_14ComposedLayoutINS4_7SwizzleILi3ELi4ELi3EEENS4_18smem_ptr_flag_bitsILi16EEENSR_INS5_IJNSA_ILi8EEESF_EEENS5_IJSF_SB_EEEEEEEvNS4_8identityESY_S18_vS19_EENS_8epilogue10collective18CollectiveEpilogueINS1B_23Sm100TmaWarpSpecializedILi3ELi2ELi32ELb1ELb0EEEJSG_NS5_IJNSR_ISE_SB_EENSR_INSA_ILi32EEESB_EEEEESH_SI_SH_SI_NS1B_6fusion15FusionCallbacksIS1F_NS1K_17LinearCombinationISH_fSH_fLNS_15FloatRoundStyleE2EEESG_S1J_JEEENS4_5SM1004TMEM4LOAD26SM100_TMEM_LOAD_32dp32b32xESY_NSZ_INS10_ILi2ELi4ELi3EEES13_NSR_INS5_IJS14_S1H_EEENS5_IJS1H_SB_EEEEEEENS4_39AutoVectorizingCopyWithAssumedAlignmentILi128EEENS4_14SM90_TMA_STOREES1Y_S20_S20_EEEvvEEEEvNT_6ParamsE:
        .type           _ZN7cutlass13device_kernelINS_4gemm6kernel13GemmUniversalIN4cute5tupleIJiiiiEEENS1_10collective13CollectiveMmaINS1_35MainloopSm100TmaUmmaWarpSpecializedILi7ELi2ELi4ENS5_IJNS4_1CILi1EEESB_SB_EEEEENS5_IJNSA_ILi128EEENSA_ILi64EEESF_EEENS_10bfloat16_tENS5_IJlSB_lEEESH_SI_NS4_8TiledMMAINS4_8MMA_AtomIJNS4_20SM100_MMA_F16BF16_SSISH_SH_fLi128ELi64ELNS4_4UMMA5MajorE0ELSN_0ELNSM_7ScaleInE0ELSO_0EEEEEENS4_6LayoutISC_NS5_IJNSA_ILi0EEESS_SS_EEEEENS5_IJNS4_10UnderscoreESV_SV_EEEEENS4_13SM90_TMA_LOADENS4_14ComposedLayoutINS4_7SwizzleILi3ELi4ELi3EEENS4_18smem_ptr_flag_bitsILi16EEENSR_INS5_IJNSA_ILi8EEESF_EEENS5_IJSF_SB_EEEEEEEvNS4_8identityESY_S18_vS19_EENS_8epilogue10collective18CollectiveEpilogueINS1B_23Sm100TmaWarpSpecializedILi3ELi2ELi32ELb1ELb0EEEJSG_NS5_IJNSR_ISE_SB_EENSR_INSA_ILi32EEESB_EEEEESH_SI_SH_SI_NS1B_6fusion15FusionCallbacksIS1F_NS1K_17LinearCombinationISH_fSH_fLNS_15FloatRoundStyleE2EEESG_S1J_JEEENS4_5SM1004TMEM4LOAD26SM100_TMEM_LOAD_32dp32b32xESY_NSZ_INS10_ILi2ELi4ELi3EEES13_NSR_INS5_IJS14_S1H_EEENS5_IJS1H_SB_EEEEEEENS4_39AutoVectorizingCopyWithAssumedAlignmentILi128EEENS4_14SM90_TMA_STOREES1Y_S20_S20_EEEvvEEEEvNT_6ParamsE,@function
        .size           _ZN7cutlass13device_kernelINS_4gemm6kernel13GemmUniversalIN4cute5tupleIJiiiiEEENS1_10collective13CollectiveMmaINS1_35MainloopSm100TmaUmmaWarpSpecializedILi7ELi2ELi4ENS5_IJNS4_1CILi1EEESB_SB_EEEEENS5_IJNSA_ILi128EEENSA_ILi64EEESF_EEENS_10bfloat16_tENS5_IJlSB_lEEESH_SI_NS4_8TiledMMAINS4_8MMA_AtomIJNS4_20SM100_MMA_F16BF16_SSISH_SH_fLi128ELi64ELNS4_4UMMA5MajorE0ELSN_0ELNSM_7ScaleInE0ELSO_0EEEEEENS4_6LayoutISC_NS5_IJNSA_ILi0EEESS_SS_EEEEENS5_IJNS4_10UnderscoreESV_SV_EEEEENS4_13SM90_TMA_LOADENS4_14ComposedLayoutINS4_7SwizzleILi3ELi4ELi3EEENS4_18smem_ptr_flag_bitsILi16EEENSR_INS5_IJNSA_ILi8EEESF_EEENS5_IJSF_SB_EEEEEEEvNS4_8identityESY_S18_vS19_EENS_8epilogue10collective18CollectiveEpilogueINS1B_23Sm100TmaWarpSpecializedILi3ELi2ELi32ELb1ELb0EEEJSG_NS5_IJNSR_ISE_SB_EENSR_INSA_ILi32EEESB_EEEEESH_SI_SH_SI_NS1B_6fusion15FusionCallbacksIS1F_NS1K_17LinearCombinationISH_fSH_fLNS_15FloatRoundStyleE2EEESG_S1J_JEEENS4_5SM1004TMEM4LOAD26SM100_TMEM_LOAD_32dp32b32xESY_NSZ_INS10_ILi2ELi4ELi3EEES13_NSR_INS5_IJS14_S1H_EEENS5_IJS1H_SB_EEEEEEENS4_39AutoVectorizingCopyWithAssumedAlignmentILi128EEENS4_14SM90_TMA_STOREES1Y_S20_S20_EEEvvEEEEvNT_6ParamsE,(.L_x_163 - _ZN7cutlass13device_kernelINS_4gemm6kernel13GemmUniversalIN4cute5tupleIJiiiiEEENS1_10collective13CollectiveMmaINS1_35MainloopSm100TmaUmmaWarpSpecializedILi7ELi2ELi4ENS5_IJNS4_1CILi1EEESB_SB_EEEEENS5_IJNSA_ILi128EEENSA_ILi64EEESF_EEENS_10bfloat16_tENS5_IJlSB_lEEESH_SI_NS4_8TiledMMAINS4_8MMA_AtomIJNS4_20SM100_MMA_F16BF16_SSISH_SH_fLi128ELi64ELNS4_4UMMA5MajorE0ELSN_0ELNSM_7ScaleInE0ELSO_0EEEEEENS4_6LayoutISC_NS5_IJNSA_ILi0EEESS_SS_EEEEENS5_IJNS4_10UnderscoreESV_SV_EEEEENS4_13SM90_TMA_LOADENS4_14ComposedLayoutINS4_7SwizzleILi3ELi4ELi3EEENS4_18smem_ptr_flag_bitsILi16EEENSR_INS5_IJNSA_ILi8EEESF_EEENS5_IJSF_SB_EEEEEEEvNS4_8identityESY_S18_vS19_EENS_8epilogue10collective18CollectiveEpilogueINS1B_23Sm100TmaWarpSpecializedILi3ELi2ELi32ELb1ELb0EEEJSG_NS5_IJNSR_ISE_SB_EENSR_INSA_ILi32EEESB_EEEEESH_SI_SH_SI_NS1B_6fusion15FusionCallbacksIS1F_NS1K_17LinearCombinationISH_fSH_fLNS_15FloatRoundStyleE2EEESG_S1J_JEEENS4_5SM1004TMEM4LOAD26SM100_TMEM_LOAD_32dp32b32xESY_NSZ_INS10_ILi2ELi4ELi3EEES13_NSR_INS5_IJS14_S1H_EEENS5_IJS1H_SB_EEEEEEENS4_39AutoVectorizingCopyWithAssumedAlignmentILi128EEENS4_14SM90_TMA_STOREES1Y_S20_S20_EEEvvEEEEvNT_6ParamsE)
        .other          _ZN7cutlass13device_kernelINS_4gemm6kernel13GemmUniversalIN4cute5tupleIJiiiiEEENS1_10collective13CollectiveMmaINS1_35MainloopSm100TmaUmmaWarpSpecializedILi7ELi2ELi4ENS5_IJNS4_1CILi1EEESB_SB_EEEEENS5_IJNSA_ILi128EEENSA_ILi64EEESF_EEENS_10bfloat16_tENS5_IJlSB_lEEESH_SI_NS4_8TiledMMAINS4_8MMA_AtomIJNS4_20SM100_MMA_F16BF16_SSISH_SH_fLi128ELi64ELNS4_4UMMA5MajorE0ELSN_0ELNSM_7ScaleInE0ELSO_0EEEEEENS4_6LayoutISC_NS5_IJNSA_ILi0EEESS_SS_EEEEENS5_IJNS4_10UnderscoreESV_SV_EEEEENS4_13SM90_TMA_LOADENS4_14ComposedLayoutINS4_7SwizzleILi3ELi4ELi3EEENS4_18smem_ptr_flag_bitsILi16EEENSR_INS5_IJNSA_ILi8EEESF_EEENS5_IJSF_SB_EEEEEEEvNS4_8identityESY_S18_vS19_EENS_8epilogue10collective18CollectiveEpilogueINS1B_23Sm100TmaWarpSpecializedILi3ELi2ELi32ELb1ELb0EEEJSG_NS5_IJNSR_ISE_SB_EENSR_INSA_ILi32EEESB_EEEEESH_SI_SH_SI_NS1B_6fusion15FusionCallbacksIS1F_NS1K_17LinearCombinationISH_fSH_fLNS_15FloatRoundStyleE2EEESG_S1J_JEEENS4_5SM1004TMEM4LOAD26SM100_TMEM_LOAD_32dp32b32xESY_NSZ_INS10_ILi2ELi4ELi3EEES13_NSR_INS5_IJS14_S1H_EEENS5_IJS1H_SB_EEEEEEENS4_39AutoVectorizingCopyWithAssumedAlignmentILi128EEENS4_14SM90_TMA_STOREES1Y_S20_S20_EEEvvEEEEvNT_6ParamsE,@"STO_CUDA_ENTRY STV_DEFAULT"
_ZN7cutlass13device_kernelINS_4gemm6kernel13GemmUniversalIN4cute5tupleIJiiiiEEENS1_10collective13CollectiveMmaINS1_35MainloopSm100TmaUmmaWarpSpecializedILi7ELi2ELi4ENS5_IJNS4_1CILi1EEESB_SB_EEEEENS5_IJNSA_ILi128EEENSA_ILi64EEESF_EEENS_10bfloat16_tENS5_IJlSB_lEEESH_SI_NS4_8TiledMMAINS4_8MMA_AtomIJNS4_20SM100_MMA_F16BF16_SSISH_SH_fLi128ELi64ELNS4_4UMMA5MajorE0ELSN_0ELNSM_7ScaleInE0ELSO_0EEEEEENS4_6LayoutISC_NS5_IJNSA_ILi0EEESS_SS_EEEEENS5_IJNS4_10UnderscoreESV_SV_EEEEENS4_13SM90_TMA_LOADENS4_14ComposedLayoutINS4_7SwizzleILi3ELi4ELi3EEENS4_18smem_ptr_flag_bitsILi16EEENSR_INS5_IJNSA_ILi8EEESF_EEENS5_IJSF_SB_EEEEEEEvNS4_8identityESY_S18_vS19_EENS_8epilogue10collective18CollectiveEpilogueINS1B_23Sm100TmaWarpSpecializedILi3ELi2ELi32ELb1ELb0EEEJSG_NS5_IJNSR_ISE_SB_EENSR_INSA_ILi32EEESB_EEEEESH_SI_SH_SI_NS1B_6fusion15FusionCallbacksIS1F_NS1K_17LinearCombinationISH_fSH_fLNS_15FloatRoundStyleE2EEESG_S1J_JEEENS4_5SM1004TMEM4LOAD26SM100_TMEM_LOAD_32dp32b32xESY_NSZ_INS10_ILi2ELi4ELi3EEES13_NSR_INS5_IJS14_S1H_EEENS5_IJS1H_SB_EEEEEEENS4_39AutoVectorizingCopyWithAssumedAlignmentILi128EEENS4_14SM90_TMA_STOREES1Y_S20_S20_EEEvvEEEEvNT_6ParamsE:
[----:B------:R-:W1:Y:S01]  /*0000*/  LDC R1, c[0x0][0x37c] ;  /* 0x0000df00ff017b82 */ /* 0x000e620000000800 */
[----:B------:R-:W2:Y:S01]  /*0010*/  S2R R93, SR_TID.X ;  /* 0x00000000005d7919 */ /* 0x000ea20000002100 */
[----:B------:R-:W3:Y:S01]  /*0020*/  LDCU.64 UR4, c[0x0][0x890] ;  /* 0x00011200ff0477ac */ /* 0x000ee20008000a00 */
[----:B------:R-:W-:Y:S02]  /*0030*/  PRMT R88, RZ, 0x7610, R88 ;  /* 0x00007610ff587816 */ /* 0x000fe40000000058 */
[----:B------:R-:W-:Y:S01]  /*0040*/  ELECT P5, URZ, PT ;  /* 0x0000000000ff782f */ /* 0x000fe200038a0000 */
[----:B------:R-:W4:Y:S01]  /*0050*/  LDCU.64 UR46, c[0x0][0x358] ;  /* 0x00006b00ff2e77ac */ /* 0x000f220008000a00 */
[----:B---3--:R-:W-:-:S04]  /*0060*/  UISETP.NE.U32.AND UP0, UPT, UR4, URZ, UPT ;  /* 0x000000ff0400728c */ /* 0x008fc8000bf05070 */
[----:B------:R-:W-:Y:S01]  /*0070*/  UISETP.NE.AND.EX UP0, UPT, UR5, URZ, UPT, UP0 ;  /* 0x000000ff0500728c */ /* 0x000fe2000bf05300 */
[----:B--2---:R-:W-:-:S05]  /*0080*/  SHF.R.U32.HI R92, RZ, 0x5, R93 ;  /* 0x00000005ff5c7819 */ /* 0x004fca000001165d */
[----:B------:R-:W2:Y:S02]  /*0090*/  SHFL.IDX PT, R0, R92, RZ, 0x1f ;  /* 0x00001fff5c007589 */ /* 0x000ea400000e0000 */
[----:B--2---:R-:W-:Y:S01]  /*00a0*/  R2UR UR8, R0 ;  /* 0x00000000000872ca */ /* 0x004fe200000e0000 */
[----:B-1--4-:R-:W-:-:S14]  /*00b0*/  BRA.U UP0, `(.L_x_0) ;  /* 0x00000001002c7547 */ /* 0x012fdc000b800000 */
[----:B------:R-:W1:Y:S02]  /*00c0*/  LDCU.64 UR6, c[0x0][0x888] ;  /* 0x00011100ff0677ac */ /* 0x000e640008000a00 */
[----:B-1----:R-:W-:-:S04]  /*00d0*/  UISETP.NE.U32.AND UP0, UPT, UR6, URZ, UPT ;  /* 0x000000ff0600728c */ /* 0x002fc8000bf05070 */
[----:B------:R-:W-:-:S09]  /*00e0*/  UISETP.NE.AND.EX UP0, UPT, UR7, URZ, UPT, UP0 ;  /* 0x000000ff0700728c */ /* 0x000fd2000bf05300 */
[----:B------:R-:W-:Y:S05]  /*00f0*/  BRA.U !UP0, `(.L_x_1) ;  /* 0x0000000108107547 */ /* 0x000fea000b800000 */
[----:B------:R-:W1:Y:S02]  /*0100*/  LDC.64 R2, c[0x0][0x888] ;  /* 0x00022200ff027b82 */ /* 0x000e640000000a00 */
[----:B-1----:R1:W5:Y:S01]  /*0110*/  LDG.E R49, desc[UR46][R2.64] ;  /* 0x0000002e02317981 */ /* 0x002362000c1e1900 */
[----:B------:R-:W-:Y:S01]  /*0120*/  HFMA2 R88, -RZ, RZ, 0, 5.9604644775390625e-08 ;  /* 0x00000001ff587431 */ /* 0x000fe200000001ff */
[----:B------:R-:W-:Y:S05]  /*0130*/  BRA `(.L_x_0) ;  /* 0x00000000000c7947 */ /* 0x000fea0003800000 */
.L_x_1:
[----:B------:R-:W1:Y:S01]  /*0140*/  LDCU UR6, c[0x0][0x880] ;  /* 0x00011000ff0677ac */ /* 0x000e620008000800 */
[----:B------:R-:W-:Y:S01]  /*0150*/  HFMA2 R88, -RZ, RZ, 0, 5.9604644775390625e-08 ;  /* 0x00000001ff587431 */ /* 0x000fe200000001ff */
[----:B-1----:R-:W-:-:S07]  /*0160*/  MOV R49, UR6 ;  /* 0x0000000600317c02 */ /* 0x002fce0008000f00 */
.L_x_0:
[----:B------:R-:W2:Y:S02]  /*0170*/  LDCU.64 UR6, c[0x0][0x8b0] ;  /* 0x00011600ff0677ac */ /* 0x000ea40008000a00 */
[----:B--2---:R-:W-:-:S04]  /*0180*/  UISETP.NE.U32.AND UP0, UPT, UR6, URZ, UPT ;  /* 0x000000ff0600728c */ /* 0x004fc8000bf05070 */
[----:B------:R-:W-:-:S09]  /*0190*/  UISETP.NE.AND.EX UP0, UPT, UR7, URZ, UPT, UP0 ;  /* 0x000000ff0700728c */ /* 0x000fd2000bf05300 */
[----:B------:R-:W-:Y:S05]  /*01a0*/  BRA.U UP0, `(.L_x_2) ;  /* 0x0000000100247547 */ /* 0x000fea000b800000 */
[----:B------:R-:W2:Y:S02]  /*01b0*/  LDCU.64 UR6, c[0x0][0x8a8] ;  /* 0x00011500ff0677ac */ /* 0x000ea40008000a00 */
[----:B--2---:R-:W-:-:S04]  /*01c0*/  UISETP.NE.U32.AND UP0, UPT, UR6, URZ, UPT ;  /* 0x000000ff0600728c */ /* 0x004fc8000bf05070 */
[----:B------:R-:W-:-:S09]  /*01d0*/  UISETP.NE.AND.EX UP0, UPT, UR7, URZ, UPT, UP0 ;  /* 0x000000ff0700728c */ /* 0x000fd2000bf05300 */
[----:B------:R-:W-:Y:S05]  /*01e0*/  BRA.U !UP0, `(.L_x_3) ;  /* 0x00000001080c7547 */ /* 0x000fea000b800000 */
[----:B-1----:R-:W1:Y:S02]  /*01f0*/  LDC.64 R2, c[0x0][0x8a8] ;  /* 0x00022a00ff027b82 */ /* 0x002e640000000a00 */
[----:B-1----:R2:W5:Y:S01]  /*0200*/  LDG.E R47, desc[UR46][R2.64] ;  /* 0x0000002e022f7981 */ /* 0x002562000c1e1900 */
[----:B------:R-:W-:Y:S05]  /*0210*/  BRA `(.L_x_2) ;  /* 0x0000000000087947 */ /* 0x000fea0003800000 */
.L_x_3:
[----:B------:R-:W2:Y:S02]  /*0220*/  LDCU UR6, c[0x0][0x8a0] ;  /* 0x00011400ff0677ac */ /* 0x000ea40008000800 */
[----:B--2---:R-:W-:Y:S02]  /*0230*/  MOV R47, UR6 ;  /* 0x00000006002f7c02 */ /* 0x004fe40008000f00 */
.L_x_2:
[----:B------:R-:W-:Y:S01]  /*0240*/  IMAD.U32 R0, RZ, RZ, UR8 ;  /* 0x00000008ff007e24 */ /* 0x000fe2000f8e00ff */
[----:B------:R-:W-:Y:S04]  /*0250*/  BSSY.RECONVERGENT B0, `(.L_x_4) ;  /* 0x000000c000007945 */ /* 0x000fe80003800200 */
[C---:B------:R-:W-:Y:S02]  /*0260*/  ISETP.NE.OR P1, PT, R0.reuse, 0x1, !P5 ;  /* 0x000000010000780c */ /* 0x040fe40006f25670 */
[----:B------:R-:W-:-:S11]  /*0270*/  ISETP.NE.OR P0, PT, R0, 0x3, !P5 ;  /* 0x000000030000780c */ /* 0x000fd60006f05670 */
[----:B------:R-:W-:Y:S05]  /*0280*/  @P1 BRA `(.L_x_5) ;  /* 0x0000000000201947 */ /* 0x000fea0003800000 */
[----:B------:R-:W3:Y:S02]  /*0290*/  LDCU.64 UR6, c[0x0][0x348] ;  /* 0x00006900ff0677ac */ /* 0x000ee40008000a00 */
[----:B---3--:R-:W-:Y:S02]  /*02a0*/  UIADD3 UR10, UP1, UPT, UR6, 0x80, URZ ;  /* 0x00000080060a7890 */ /* 0x008fe4000ff3e0ff */
[----:B------:R-:W-:Y:S02]  /*02b0*/  UIADD3 UR6, UP0, UPT, UR6, 0x180, URZ ;  /* 0x0000018006067890 */ /* 0x000fe4000ff1e0ff */
[----:B------:R-:W-:Y:S02]  /*02c0*/  UIADD3.X UR11, UPT, UPT, URZ, UR7, URZ, UP1, !UPT ;  /* 0x00000007ff0b7290 */ /* 0x000fe40008ffe4ff */
[----:B------:R-:W-:-:S07]  /*02d0*/  UIADD3.X UR7, UPT, UPT, URZ, UR7, URZ, UP0, !UPT ;  /* 0x00000007ff077290 */ /* 0x000fce00087fe4ff */
[----:B------:R3:W-:Y:S02]  /*02e0*/  UTMACCTL.PF [UR10] ;  /* 0x000000000a0079b9 */ /* 0x0007e40008040000 */
[----:B------:R3:W-:Y:S02]  /*02f0*/  UTMACCTL.PF [UR6] ;  /* 0x00000000060079b9 */ /* 0x0007e40008040000 */
[----:B---3--:R-:W-:Y:S01]  /*0300*/  NOP ;  /* 0x0000000000007918 */ /* 0x008fe20000000000 */
.L_x_5:
[----:B------:R-:W-:Y:S05]  /*0310*/  BSYNC.RECONVERGENT B0 ;  /* 0x0000000000007941 */ /* 0x000fea0003800200 */
.L_x_4:
[----:B------:R-:W-:Y:S04]  /*0320*/  BSSY.RECONVERGENT B0, `(.L_x_6) ;  /* 0x000000a000007945 */ /* 0x000fe80003800200 */
        /* <DEDUP_REMOVED lines=9> */
.L_x_7:
[----:B------:R-:W-:Y:S05]  /*03c0*/  BSYNC.RECONVERGENT B0 ;  /* 0x0000000000007941 */ /* 0x000fea0003800200 */
.L_x_6:
[----:B------:R-:W3:Y:S01]  /*03d0*/  LDCU.64 UR6, c[0x0][0x888] ;  /* 0x00011100ff0677ac */ /* 0x000ee20008000a00 */
[----:B------:R-:W-:Y:S02]  /*03e0*/  UISETP.EQ.U32.AND UP1, UPT, UR4, URZ, UPT ;  /* 0x000000ff0400728c */ /* 0x000fe4000bf22070 */
[----:B------:R-:W-:Y:S02]  /*03f0*/  UPLOP3.LUT UP2, UPT, UPT, UPT, UPT, 0x80, 0x8 ;  /* 0x000000000008789c */ /* 0x000fe40003f4f070 */
[----:B---3--:R-:W-:-:S04]  /*0400*/  UISETP.NE.U32.AND UP0, UPT, UR6, URZ, UPT ;  /* 0x000000ff0600728c */ /* 0x008fc8000bf05070 */
[----:B------:R-:W-:-:S04]  /*0410*/  UISETP.NE.AND.EX UP0, UPT, UR7, URZ, UPT, UP0 ;  /* 0x000000ff0700728c */ /* 0x000fc8000bf05300 */
[----:B------:R-:W-:-:S04]  /*0420*/  UISETP.EQ.OR.EX UP3, UPT, UR5, URZ, !UP0, UP1 ;  /* 0x000000ff0500728c */ /* 0x000fc8000c762710 */
[----:B------:R-:W-:-:S05]  /*0430*/  UP2UR UR53, UPR, URZ, 0x8 ;  /* 0x00000008ff357883 */ /* 0x000fca0008000000 */
[----:B------:R-:W-:Y:S07]  /*0440*/  BRA.U !UP3, `(.L_x_8) ;  /* 0x000000010b207547 */ /* 0x000fee000b800000 */
[----:B------:R-:W-:Y:S01]  /*0450*/  UISETP.NE.U32.AND UP2, UPT, UR4, URZ, UPT ;  /* 0x000000ff0400728c */ /* 0x000fe2000bf45070 */
[----:B-----5:R-:W-:Y:S01]  /*0460*/  FSETP.NEU.AND P0, PT, R49, RZ, PT ;  /* 0x000000ff3100720b */ /* 0x020fe20003f0d000 */
[----:B------:R-:W-:Y:S02]  /*0470*/  USEL UR4, URZ, 0xffffffff, UP0 ;  /* 0xffffffffff047887 */ /* 0x000fe40008000000 */
[----:B------:R-:W-:-:S10]  /*0480*/  UISETP.NE.AND.EX UP2, UPT, UR5, URZ, UPT, UP2 ;  /* 0x000000ff0500728c */ /* 0x000fd4000bf45320 */
[----:B------:R-:W-:Y:S01]  /*0490*/  VOTEU.ANY UP1, P0 ;  /* 0x0000000000ff7886 */ /* 0x000fe20000020100 */
[----:B------:R-:W-:-:S04]  /*04a0*/  @!UP2 USEL UR4, URZ, 0xffffffff, UP1 ;  /* 0xffffffffff04a887 */ /* 0x000fc80008800000 */
[----:B------:R-:W-:-:S04]  /*04b0*/  ULOP3.LUT UR4, UR4, 0x1, URZ, 0xc0, !UPT ;  /* 0x0000000104047892 */ /* 0x000fc8000f8ec0ff */
[----:B------:R-:W-:-:S11]  /*04c0*/  UISETP.NE.U32.AND UP2, UPT, UR4, 0x1, UPT ;  /* 0x000000010400788c */ /* 0x000fd6000bf45070 */
.L_x_8:
[----:B-12---:R-:W1:Y:S01]  /*04d0*/  SHFL.IDX PT, R2, R92, RZ, 0x1f ;  /* 0x00001fff5c027589 */ /* 0x006e6200000e0000 */
[----:B------:R-:W-:-:S04]  /*04e0*/  UISETP.NE.AND UP1, UPT, UR8, 0x2, UPT ;  /* 0x000000020800788c */ /* 0x000fc8000bf25270 */
[----:B------:R-:W-:Y:S01]  /*04f0*/  USEL UR6, URZ, 0x1, UP1 ;  /* 0x00000001ff067887 */ /* 0x000fe20008800000 */
[----:B-1----:R-:W-:-:S13]  /*0500*/  ISETP.NE.AND P0, PT, R2, RZ, PT ;  /* 0x000000ff0200720c */ /* 0x002fda0003f05270 */
[----:B------:R-:W-:Y:S05]  /*0510*/  @P0 BRA `(.L_x_9) ;  /* 0x0000000000600947 */ /* 0x000fea0003800000 */
[----:B------:R-:W1:Y:S01]  /*0520*/  S2UR UR5, SR_CgaCtaId ;  /* 0x00000000000579c3 */ /* 0x000e620000008800 */
[----:B------:R-:W-:Y:S01]  /*0530*/  UMOV UR7, 0x400 ;  /* 0x0000040000077882 */ /* 0x000fe20000000000 */
[----:B------:R-:W-:Y:S01]  /*0540*/  UMOV UR4, 0x1 ;  /* 0x0000000100047882 */ /* 0x000fe20000000000 */
[----:B------:R-:W-:Y:S01]  /*0550*/  ELECT P0, URZ, PT ;  /* 0x0000000000ff782f */ /* 0x000fe20003800000 */
[----:B------:R-:W-:-:S04]  /*0560*/  UIADD3 UR10, UPT, UPT, -UR4, 0x100000, URZ ;  /* 0x00100000040a7890 */ /* 0x000fc8000fffe1ff */
[----:B------:R-:W-:Y:S02]  /*0570*/  USHF.L.U32 UR11, UR10, 0xb, URZ ;  /* 0x0000000b0a0b7899 */ /* 0x000fe400080006ff */
[----:B------:R-:W-:Y:S02]  /*0580*/  USHF.L.U32 UR10, UR10, 0x1, URZ ;  /* 0x000000010a0a7899 */ /* 0x000fe400080006ff */
[----:B-1----:R-:W-:Y:S01]  /*0590*/  ULEA UR5, UR5, UR7, 0x18 ;  /* 0x0000000705057291 */ /* 0x002fe2000f8ec0ff */
[----:B------:R-:W1:Y:S11]  /*05a0*/  FENCE.VIEW.ASYNC.S ;  /* 0x00000000000073c6 */ /* 0x000e760000000000 */
[----:B-1----:R1:W2:Y:S01]  /*05b0*/  SYNCS.EXCH.64 URZ, [UR5], UR10 ;  /* 0x0000000a05ff75b2 */ /* 0x0022a20008000100 */
[----:B------:R1:W3:Y:S01]  /*05c0*/  SYNCS.EXCH.64 URZ, [UR5+0x38], UR10 ;  /* 0x0000380a05ff75b2 */ /* 0x0002e20008000100 */
[----:B------:R1:W4:Y:S01]  /*05d0*/  SYNCS.EXCH.64 URZ, [UR5+0x8], UR10 ;  /* 0x0000080a05ff75b2 */ /* 0x0003220008000100 */
[----:B------:R1:W1:Y:S01]  /*05e0*/  SYNCS.EXCH.64 URZ, [UR5+0x40], UR10 ;  /* 0x0000400a05ff75b2 */ /* 0x0002620008000100 */
        /* <DEDUP_REMOVED lines=10> */
[----:B------:R-:W-:Y:S01]  /*0690*/  NOP ;  /* 0x0000000000007918 */ /* 0x000fe20000000000 */
.L_x_9:
[----:B------:R-:W2:Y:S01]  /*06a0*/  SHFL.IDX PT, R2, R92, RZ, 0x1f ;  /* 0x00001fff5c027589 */ /* 0x000ea200000e0000 */
[----:B------:R-:W-:Y:S01]  /*06b0*/  NOP ;  /* 0x0000000000007918 */ /* 0x000fe20000000000 */
[----:B--2---:R-:W-:-:S13]  /*06c0*/  ISETP.NE.AND P0, PT, R2, 0x1, PT ;  /* 0x000000010200780c */ /* 0x004fda0003f05270 */
[----:B------:R-:W-:Y:S05]  /*06d0*/  @P0 BRA `(.L_x_10) ;  /* 0x0000000000500947 */ /* 0x000fea0003800000 */
[----:B------:R-:W2:Y:S01]  /*06e0*/  S2UR UR7, SR_CgaCtaId ;  /* 0x00000000000779c3 */ /* 0x000ea20000008800 */
[----:B------:R-:W-:Y:S01]  /*06f0*/  UMOV UR9, 0x400 ;  /* 0x0000040000097882 */ /* 0x000fe20000000000 */
[----:B-1----:R-:W-:Y:S01]  /*0700*/  UMOV UR5, 0x20 ;  /* 0x0000002000057882 */ /* 0x002fe20000000000 */
[----:B------:R-:W-:Y:S01]  /*0710*/  UMOV UR4, 0x80 ;  /* 0x0000008000047882 */ /* 0x000fe20000000000 */
[----:B------:R-:W-:-:S04]  /*0720*/  UIADD3 UR10, UPT, UPT, -UR5, 0x100000, URZ ;  /* 0x00100000050a7890 */ /* 0x000fc8000fffe1ff */
[----:B------:R-:W-:Y:S02]  /*0730*/  USHF.L.U32 UR11, UR10, 0xb, URZ ;  /* 0x0000000b0a0b7899 */ /* 0x000fe400080006ff */
[----:B------:R-:W-:Y:S02]  /*0740*/  USHF.L.U32 UR10, UR10, 0x1, URZ ;  /* 0x000000010a0a7899 */ /* 0x000fe400080006ff */
[----:B------:R-:W-:-:S04]  /*0750*/  UIADD3 UR4, UPT, UPT, -UR4, 0x100000, URZ ;  /* 0x0010000004047890 */ /* 0x000fc8000fffe1ff */
[----:B------:R-:W-:Y:S02]  /*0760*/  USHF.L.U32 UR5, UR4, 0xb, URZ ;  /* 0x0000000b04057899 */ /* 0x000fe400080006ff */
[----:B------:R-:W-:Y:S01]  /*0770*/  USHF.L.U32 UR4, UR4, 0x1, URZ ;  /* 0x0000000104047899 */ /* 0x000fe200080006ff */
[----:B------:R-:W-:Y:S01]  /*0780*/  ELECT P0, URZ, PT ;  /* 0x0000000000ff782f */ /* 0x000fe20003800000 */
[----:B--2---:R-:W-:Y:S01]  /*0790*/  ULEA UR7, UR7, UR9, 0x18 ;  /* 0x0000000907077291 */ /* 0x004fe2000f8ec0ff */
[----:B------:R-:W1:Y:S11]  /*07a0*/  FENCE.VIEW.ASYNC.S ;  /* 0x00000000000073c6 */ /* 0x000e760000000000 */
[----:B-1----:R2:W1:Y:S01]  /*07b0*/  SYNCS.EXCH.64 URZ, [UR7+0x70], UR10 ;  /* 0x0000700a07ff75b2 */ /* 0x0024620008000100 */
[----:B------:R2:W1:Y:S01]  /*07c0*/  SYNCS.EXCH.64 URZ, [UR7+0x88], UR4 ;  /* 0x0000880407ff75b2 */ /* 0x0004620008000100 */
[----:B------:R2:W1:Y:S01]  /*07d0*/  SYNCS.EXCH.64 URZ, [UR7+0x78], UR10 ;  /* 0x0000780a07ff75b2 */ /* 0x0004620008000100 */
[----:B------:R2:W1:Y:S01]  /*07e0*/  SYNCS.EXCH.64 URZ, [UR7+0x90], UR4 ;  /* 0x0000900407ff75b2 */ /* 0x0004620008000100 */
[----:B------:R2:W1:Y:S01]  /*07f0*/  SYNCS.EXCH.64 URZ, [UR7+0x80], UR10 ;  /* 0x0000800a07ff75b2 */ /* 0x0004620008000100 */
[----:B------:R2:W1:Y:S02]  /*0800*/  SYNCS.EXCH.64 URZ, [UR7+0x98], UR4 ;  /* 0x0000980407ff75b2 */ /* 0x0004640008000100 */
[----:B--2---:R-:W-:Y:S01]  /*0810*/  NOP ;  /* 0x0000000000007918 */ /* 0x004fe20000000000 */
.L_x_10:
[----:B------:R-:W2:Y:S01]  /*0820*/  SHFL.IDX PT, R2, R92, RZ, 0x1f ;  /* 0x00001fff5c027589 */ /* 0x000ea200000e0000 */
[----:B------:R-:W-:Y:S01]  /*0830*/  NOP ;  /* 0x0000000000007918 */ /* 0x000fe20000000000 */
[----:B--2---:R-:W-:-:S13]  /*0840*/  ISETP.NE.AND P0, PT, R2, 0x3, PT ;  /* 0x000000030200780c */ /* 0x004fda0003f05270 */
[----:B------:R-:W-:Y:S05]  /*0850*/  @P0 BRA `(.L_x_11) ;  /* 0x0000000000300947 */ /* 0x000fea0003800000 */
[----:B-1----:R-:W1:Y:S01]  /*0860*/  S2UR UR5, SR_CgaCtaId ;  /* 0x00000000000579c3 */ /* 0x002e620000008800 */
        /* <DEDUP_REMOVED lines=8> */
[----:B-1----:R2:W1:Y:S01]  /*08f0*/  SYNCS.EXCH.64 URZ, [UR5+0xa0], UR10 ;  /* 0x0000a00a05ff75b2 */ /* 0x0024620008000100 */
[----:B------:R2:W1:Y:S02]  /*0900*/  SYNCS.EXCH.64 URZ, [UR5+0xa8], UR10 ;  /* 0x0000a80a05ff75b2 */ /* 0x0004640008000100 */
[----:B--2---:R-:W-:Y:S01]  /*0910*/  NOP ;  /* 0x0000000000007918 */ /* 0x004fe20000000000 */
.L_x_11:
[----:B------:R-:W2:Y:S01]  /*0920*/  SHFL.IDX PT, R2, R92, RZ, 0x1f ;  /* 0x00001fff5c027589 */ /* 0x000ea200000e0000 */
[----:B------:R-:W-:Y:S01]  /*0930*/  NOP ;  /* 0x0000000000007918 */ /* 0x000fe20000000000 */
[----:B--2---:R-:W-:-:S13]  /*0940*/  ISETP.NE.AND P0, PT, R2, 0x4, PT ;  /* 0x000000040200780c */ /* 0x004fda0003f05270 */
[----:B------:R-:W-:Y:S05]  /*0950*/  @P0 BRA `(.L_x_12) ;  /* 0x00000000004c0947 */ /* 0x000fea0003800000 */
[----:B-1----:R-:W1:Y:S01]  /*0960*/  S2UR UR5, SR_CgaCtaId ;  /* 0x00000000000579c3 */ /* 0x002e620000008800 */
[----:B------:R-:W-:Y:S01]  /*0970*/  UMOV UR9, 0x100 ;  /* 0x0000010000097882 */ /* 0x000fe20000000000 */
[----:B------:R-:W-:Y:S01]  /*0980*/  UMOV UR7, 0x400 ;  /* 0x0000040000077882 */ /* 0x000fe20000000000 */
[----:B------:R-:W-:Y:S01]  /*0990*/  USEL UR9, UR9, 0xe0, UP2 ;  /* 0x000000e009097887 */ /* 0x000fe20009000000 */
[----:B------:R-:W-:Y:S01]  /*09a0*/  UMOV UR4, 0x1 ;  /* 0x0000000100047882 */ /* 0x000fe20000000000 */
[----:B------:R-:W-:Y:S01]  /*09b0*/  ELECT P0, URZ, PT ;  /* 0x0000000000ff782f */ /* 0x000fe20003800000 */
[----:B------:R-:W-:-:S04]  /*09c0*/  UIADD3 UR10, UPT, UPT, -UR4, 0x100000, URZ ;  /* 0x00100000040a7890 */ /* 0x000fc8000fffe1ff */
[----:B------:R-:W-:Y:S02]  /*09d0*/  USHF.L.U32 UR11, UR10, 0xb, URZ ;  /* 0x0000000b0a0b7899 */ /* 0x000fe400080006ff */
[----:B------:R-:W-:Y:S02]  /*09e0*/  USHF.L.U32 UR10, UR10, 0x1, URZ ;  /* 0x000000010a0a7899 */ /* 0x000fe400080006ff */
[----:B------:R-:W-:-:S04]  /*09f0*/  UIADD3 UR12, UPT, UPT, -UR9, 0x100000, URZ ;  /* 0x00100000090c7890 */ /* 0x000fc8000fffe1ff */
[----:B------:R-:W-:Y:S02]  /*0a00*/  USHF.L.U32 UR13, UR12, 0xb, URZ ;  /* 0x0000000b0c0d7899 */ /* 0x000fe400080006ff */
[----:B------:R-:W-:Y:S02]  /*0a10*/  USHF.L.U32 UR12, UR12, 0x1, URZ ;  /* 0x000000010c0c7899 */ /* 0x000fe400080006ff */
[----:B-1----:R-:W-:Y:S01]  /*0a20*/  ULEA UR5, UR5, UR7, 0x18 ;  /* 0x0000000705057291 */ /* 0x002fe2000f8ec0ff */
[----:B------:R-:W1:Y:S11]  /*0a30*/  FENCE.VIEW.ASYNC.S ;  /* 0x00000000000073c6 */ /* 0x000e760000000000 */
[----:B-1----:R2:W1:Y:S01]  /*0a40*/  SYNCS.EXCH.64 URZ, [UR5+0xb0], UR10 ;  /* 0x0000b00a05ff75b2 */ /* 0x0024620008000100 */
[----:B------:R2:W1:Y:S01]  /*0a50*/  SYNCS.EXCH.64 URZ, [UR5+0xc0], UR12 ;  /* 0x0000c00c05ff75b2 */ /* 0x0004620008000100 */
[----:B------:R2:W1:Y:S01]  /*0a60*/  SYNCS.EXCH.64 URZ, [UR5+0xb8], UR10 ;  /* 0x0000b80a05ff75b2 */ /* 0x0004620008000100 */
[----:B------:R2:W1:Y:S02]  /*0a70*/  SYNCS.EXCH.64 URZ, [UR5+0xc8], UR12 ;  /* 0x0000c80c05ff75b2 */ /* 0x0004640008000100 */
[----:B--2---:R-:W-:Y:S01]  /*0a80*/  NOP ;  /* 0x0000000000007918 */ /* 0x004fe20000000000 */
.L_x_12:
        /* <DEDUP_REMOVED lines=22> */
[----:B------:R2:W1:Y:S01]  /*0bf0*/  SYNCS.EXCH.64 URZ, [UR7+0x100], UR4 ;  /* 0x0001000407ff75b2 */ /* 0x0004620008000100 */
[----:B------:R2:W1:Y:S01]  /*0c00*/  SYNCS.EXCH.64 URZ, [UR7+0xe8], UR10 ;  /* 0x0000e80a07ff75b2 */ /* 0x0004620008000100 */
[----:B------:R2:W1:Y:S02]  /*0c10*/  SYNCS.EXCH.64 URZ, [UR7+0x108], UR4 ;  /* 0x0001080407ff75b2 */ /* 0x0004640008000100 */
[----:B--2---:R-:W-:Y:S01]  /*0c20*/  NOP ;  /* 0x0000000000007918 */ /* 0x004fe20000000000 */
.L_x_13:
        /* <DEDUP_REMOVED lines=18> */
.L_x_14:
[----:B-1----:R-:W1:Y:S01]  /*0d50*/  S2UR UR5, SR_CTAID.X ;  /* 0x00000000000579c3 */ /* 0x002e620000002500 */
[----:B------:R-:W-:-:S05]  /*0d60*/  CS2R.32 R87, SR_CgaSize ;  /* 0x0000000000577805 */ /* 0x000fca0000008a00 */
[----:B------:R-:W-:-:S05]  /*0d70*/  IMAD R87, R87, -0xa0, RZ ;  /* 0xffffff6057577824 */ /* 0x000fca00078e02ff */
[----:B------:R-:W-:-:S14]  /*0d80*/  R2UR UR9, R87 ;  /* 0x00000000570972ca */ /* 0x000fdc00000e0000 */
[----:B------:R-:W2:Y:S01]  /*0d90*/  LDCU UR9, c[0x0][UR9+0x2b0] ;  /* 0x00005600090977ac */ /* 0x000ea20008000800 */
[----:B------:R-:W-:Y:S01]  /*0da0*/  NOP ;  /* 0x0000000000007918 */ /* 0x000fe20000000000 */
[----:B------:R-:W-:-:S05]  /*0db0*/  CS2R.32 R87, SR_CgaSize ;  /* 0x0000000000577805 */ /* 0x000fca0000008a00 */
[----:B------:R-:W-:-:S05]  /*0dc0*/  IMAD R87, R87, -0xa0, RZ ;  /* 0xffffff6057577824 */ /* 0x000fca00078e02ff */
[----:B------:R-:W-:-:S14]  /*0dd0*/  R2UR UR7, R87 ;  /* 0x00000000570772ca */ /* 0x000fdc00000e0000 */
[----:B------:R-:W3:Y:S01]  /*0de0*/  LDCU UR7, c[0x0][UR7+0x2b4] ;  /* 0x00005680070777ac */ /* 0x000ee20008000800 */
[----:B------:R-:W4:Y:S08]  /*0df0*/  S2UR UR4, SR_CTAID.Y ;  /* 0x00000000000479c3 */ /* 0x000f300000002600 */
[----:B------:R-:W3:Y:S01]  /*0e00*/  LDC R10, c[0x0][0xb24] ;  /* 0x0002c900ff0a7b82 */ /* 0x000ee20000000800 */
[----:B-1----:R-:W-:-:S02]  /*0e10*/  I2FP.F32.U32 R87, UR5 ;  /* 0x0000000500577c45 */ /* 0x002fc40008201000 */
[----:B------:R-:W-:-:S05]  /*0e20*/  CS2R.32 R3, SR_CgaSize ;  /* 0x0000000000037805 */ /* 0x000fca0000008a00 */
[----:B------:R-:W-:-:S06]  /*0e30*/  IMAD R3, R3, -0xa0, RZ ;  /* 0xffffff6003037824 */ /* 0x000fcc00078e02ff */
[----:B------:R-:W1:Y:S01]  /*0e40*/  LDC R3, c[0x0][R3+0x2a0] ;  /* 0x0000a80003037b82 */ /* 0x000e620000000800 */
[----:B------:R-:W-:Y:S01]  /*0e50*/  MOV R15, UR5 ;  /* 0x00000005000f7c02 */ /* 0x000fe20008000f00 */
[----:B--2---:R-:W-:Y:S01]  /*0e60*/  FMUL R87, R87, UR9 ;  /* 0x0000000957577c20 */ /* 0x004fe20008400000 */
[----:B----4-:R-:W-:Y:S02]  /*0e70*/  I2FP.F32.U32 R86, UR4 ;  /* 0x0000000400567c45 */ /* 0x010fe40008201000 */
[----:B------:R-:W-:-:S05]  /*0e80*/  CS2R.32 R2, SR_CgaSize ;  /* 0x0000000000027805 */ /* 0x000fca0000008a00 */
[----:B------:R-:W-:-:S06]  /*0e90*/  IMAD R2, R2, -0xa0, RZ ;  /* 0xffffff6002027824 */ /* 0x000fcc00078e02ff */
[----:B------:R-:W2:Y:S01]  /*0ea0*/  LDC R2, c[0x0][R2+0x2a4] ;  /* 0x0000a90002027b82 */ /* 0x000ea20000000800 */
[----:B------:R-:W-:Y:S01]  /*0eb0*/  MOV R14, UR4 ;  /* 0x00000004000e7c02 */ /* 0x000fe20008000f00 */
[----:B------:R-:W4:Y:S01]  /*0ec0*/  F2I.U32.TRUNC.NTZ R87, R87 ;  /* 0x0000005700577305 */ /* 0x000f22000020f000 */
[----:B---3--:R-:W-:-:S05]  /*0ed0*/  FMUL R86, R86, UR7 ;  /* 0x0000000756567c20 */ /* 0x008fca0008400000 */
[----:B------:R-:W-:Y:S01]  /*0ee0*/  BAR.SYNC.DEFER_BLOCKING 0x0 ;  /* 0x0000000000007b1d */ /* 0x000fe20000010000 */
[----:B------:R-:W-:-:S05]  /*0ef0*/  ISETP.GE.AND P0, PT, R10, 0x1, PT ;  /* 0x000000010a00780c */ /* 0x000fca0003f06270 */
[----:B------:R-:W3:Y:S02]  /*0f00*/  F2I.U32.TRUNC.NTZ R86, R86 ;  /* 0x0000005600567305 */ /* 0x000ee4000020f000 */
[----:B------:R-:W2:Y:S01]  /*0f10*/  S2UR UR36, SR_CTAID.Z ;  /* 0x00000000002479c3 */ /* 0x000ea20000002700 */
[----:B----4-:R-:W-:-:S05]  /*0f20*/  IADD3 R87, PT, PT, -R87, RZ, RZ ;  /* 0x000000ff57577210 */ /* 0x010fca0007ffe1ff */
[----:B-1----:R-:W-:Y:S01]  /*0f30*/  IMAD R87, R3, R87, UR5 ;  /* 0x0000000503577e24 */ /* 0x002fe2000f8e0257 */
[----:B---3--:R-:W-:-:S05]  /*0f40*/  IADD3 R86, PT, PT, -R86, RZ, RZ ;  /* 0x000000ff56567210 */ /* 0x008fca0007ffe1ff */
[----:B--2---:R-:W-:Y:S01]  /*0f50*/  IMAD R86, R2, R86, UR4 ;  /* 0x0000000402567e24 */ /* 0x004fe2000f8e0256 */
[----:B------:R-:W-:Y:S06]  /*0f60*/  @!P0 BRA `(.L_x_15) ;  /* 0x0000000000b88947 */ /* 0x000fec0003800000 */
[----:B------:R-:W1:Y:S01]  /*0f70*/  LDC.64 R4, c[0x0][0xb18] ;  /* 0x0002c600ff047b82 */ /* 0x000e620000000a00 */
[----:B------:R-:W-:-:S07]  /*0f80*/  ISETP.NE.AND P0, PT, R10, 0x1, PT ;  /* 0x000000010a00780c */ /* 0x000fce0003f05270 */
[----:B------:R-:W2:Y:S08]  /*0f90*/  LDC R9, c[0x0][0xb0c] ;  /* 0x0002c300ff097b82 */ /* 0x000eb00000000800 */
[----:B------:R-:W3:Y:S08]  /*0fa0*/  LDC R12, c[0x0][0x370] ;  /* 0x0000dc00ff0c7b82 */ /* 0x000ef00000000800 */
[----:B------:R-:W4:Y:S01]  /*0fb0*/  LDC R11, c[0x0][0x374] ;  /* 0x0000dd00ff0b7b82 */ /* 0x000f220000000800 */
[----:B-1----:R-:W-:-:S07]  /*0fc0*/  ISETP.NE.AND P1, PT, R4, 0x1, PT ;  /* 0x000000010400780c */ /* 0x002fce0003f25270 */
[----:B------:R-:W3:Y:S01]  /*0fd0*/  LDC.64 R6, c[0x0][0xb10] ;  /* 0x0002c400ff067b82 */ /* 0x000ee20000000a00 */
[----:B--2---:R-:W-:-:S07]  /*0fe0*/  ISETP.NE.AND P2, PT, R9, 0x1, PT ;  /* 0x000000010900780c */ /* 0x004fce0003f45270 */
[----:B------:R-:W1:Y:S08]  /*0ff0*/  LDC R8, c[0x0][0xb20] ;  /* 0x0002c800ff087b82 */ /* 0x000e700000000800 */
[----:B------:R-:W2:Y:S01]  /*1000*/  LDC.64 R2, c[0x0][0xb28] ;  /* 0x0002ca00ff027b82 */ /* 0x000ea20000000a00 */
[----:B----4-:R-:W-:-:S04]  /*1010*/  IMAD.HI.U32 R13, R11, R5, RZ ;  /* 0x000000050b0d7227 */ /* 0x010fc800078e00ff */
[----:B------:R-:W-:-:S04]  /*1020*/  IMAD.HI.U32 R5, R14, R5, RZ ;  /* 0x000000050e057227 */ /* 0x000fc800078e00ff */
[----:B---3--:R-:W-:-:S05]  /*1030*/  IMAD.HI.U32 R16, R12, R6, RZ ;  /* 0x000000060c107227 */ /* 0x008fca00078e00ff */
[-C--:B------:R-:W-:Y:S01]  /*1040*/  @P2 SHF.R.U32.HI R12, RZ, R7.reuse, R16 ;  /* 0x00000007ff0c2219 */ /* 0x080fe20000011610 */
[----:B------:R-:W-:Y:S01]  /*1050*/  IMAD.HI.U32 R16, R15, R6, RZ ;  /* 0x000000060f107227 */ /* 0x000fe200078e00ff */
[-C--:B-1----:R-:W-:Y:S02]  /*1060*/  @P1 SHF.R.U32.HI R11, RZ, R8.reuse, R13 ;  /* 0x00000008ff0b1219 */ /* 0x082fe4000001160d */
[----:B------:R-:W-:Y:S02]  /*1070*/  SHF.R.U32.HI R5, RZ, R8, R5 ;  /* 0x00000008ff057219 */ /* 0x000fe40000011605 */
[----:B------:R-:W-:Y:S02]  /*1080*/  SHF.R.U32.HI R16, RZ, R7, R16 ;  /* 0x00000007ff107219 */ /* 0x000fe40000011610 */
[----:B------:R-:W-:Y:S01]  /*1090*/  SEL R5, R14, R5, !P1 ;  /* 0x000000050e057207 */ /* 0x000fe20004800000 */
[----:B--2---:R-:W-:Y:S01]  /*10a0*/  IMAD.HI.U32 R13, R11, R2, RZ ;  /* 0x000000020b0d7227 */ /* 0x004fe200078e00ff */
[----:B------:R-:W-:-:S03]  /*10b0*/  SEL R16, R15, R16, !P2 ;  /* 0x000000100f107207 */ /* 0x000fc60005000000 */
[----:B------:R-:W-:Y:S01]  /*10c0*/  IMAD.HI.U32 R6, R12, R2, RZ ;  /* 0x000000020c067227 */ /* 0x000fe200078e00ff */
[----:B------:R-:W-:-:S04]  /*10d0*/  @P0 SHF.R.U32.HI R11, RZ, R3, R13 ;  /* 0x00000003ff0b0219 */ /* 0x000fc8000001160d */
[----:B------:R-:W-:Y:S01]  /*10e0*/  @P0 SHF.R.U32.HI R12, RZ, R3, R6 ;  /* 0x00000003ff0c0219 */ /* 0x000fe20000011606 */
[----:B------:R-:W-:-:S04]  /*10f0*/  IMAD R11, R11, R10, RZ ;  /* 0x0000000a0b0b7224 */ /* 0x000fc800078e02ff */
[----:B------:R-:W-:Y:S01]  /*1100*/  IMAD R6, R12, R10, RZ ;  /* 0x0000000a0c067224 */ /* 0x000fe200078e02ff */
[----:B------:R-:W-:-:S04]  /*1110*/  ISETP.GE.AND P1, PT, R5, R11, PT ;  /* 0x0000000b0500720c */ /* 0x000fc80003f26270 */
[----:B------:R-:W-:Y:S01]  /*1120*/  ISETP.GE.OR P1, PT, R16, R6, P1 ;  /* 0x000000061000720c */ /* 0x000fe20000f26670 */
[----:B------:R-:W-:-:S05]  /*1130*/  IMAD.HI.U32 R6, R5, R2, RZ ;  /* 0x0000000205067227 */ /* 0x000fca00078e00ff */
[----:B------:R-:W-:-:S04]  /*1140*/  SHF.R.U32.HI R6, RZ, R3, R6 ;  /* 0x00000003ff067219 */ /* 0x000fc80000011606 */
[----:B------:R-:W-:-:S03]  /*1150*/  SEL R6, R5, R6, !P0 ;  /* 0x0000000605067207 */ /* 0x000fc60004000000 */
[----:B------:R-:W-:Y:S01]  /*1160*/  @!P1 IMAD.HI.U32 R7, R16, R2, RZ ;  /* 0x0000000210079227 */ /* 0x000fe200078e00ff */
[----:B------:R-:W-:-:S04]  /*1170*/  IADD3 R2, PT, PT, -R6, RZ, RZ ;  /* 0x000000ff06027210 */ /* 0x000fc80007ffe1ff */
[----:B------:R-:W-:Y:S01]  /*1180*/  @!P1 SHF.R.U32.HI R3, RZ, R3, R7 ;  /* 0x00000003ff039219 */ /* 0x000fe20000011607 */
[----:B------:R-:W-:Y:S01]  /*1190*/  IMAD R2, R10, R2, R5 ;  /* 0x000000020a027224 */ /* 0x000fe200078e0205 */
[----:B------:R-:W-:Y:S02]  /*11a0*/  IADD3 R7, PT, PT, -R5, RZ, RZ ;  /* 0x000000ff05077210 */ /* 0x000fe40007ffe1ff */
[----:B------:R-:W-:-:S03]  /*11b0*/  @!P1 SEL R3, R16, R3, !P0 ;  /* 0x0000000310039207 */ /* 0x000fc60004000000 */
[----:B------:R-:W-:Y:S02]  /*11c0*/  IMAD R7, R4, R7, R14 ;  /* 0x0000000704077224 */ /* 0x000fe400078e020e */
[--C-:B------:R-:W-:Y:S02]  /*11d0*/  @!P1 IMAD.IADD R6, R6, 0x1, -R3.reuse ;  /* 0x0000000106069824 */ /* 0x100fe400078e0a03 */
[----:B------:R-:W-:Y:S01]  /*11e0*/  @!P1 IMAD R3, R2, R12, R3 ;  /* 0x0000000c02039224 */ /* 0x000fe200078e0203 */
[----:B------:R-:W-:Y:S01]  /*11f0*/  IADD3 R2, PT, PT, -R16, RZ, RZ ;  /* 0x000000ff10027210 */ /* 0x000fe20007ffe1ff */
[----:B------:R-:W-:Y:S02]  /*1200*/  @!P1 IMAD R5, R6, R10, R16 ;  /* 0x0000000a06059224 */ /* 0x000fe400078e0210 */
[----:B------:R-:W-:Y:S02]  /*1210*/  @!P1 IMAD.MOV.U32 R16, RZ, RZ, R3 ;  /* 0x000000ffff109224 */ /* 0x000fe400078e0003 */
[----:B------:R-:W-:-:S02]  /*1220*/  IMAD R2, R9, R2, R15 ;  /* 0x0000000209027224 */ /* 0x000fc400078e020f */
[----:B------:R-:W-:Y:S02]  /*1230*/  IMAD R14, R5, R4, R7 ;  /* 0x00000004050e7224 */ /* 0x000fe400078e0207 */
[----:B------:R-:W-:Y:S02]  /*1240*/  IMAD R15, R16, R9, R2 ;  /* 0x00000009100f7224 */ /* 0x000fe400078e0202 */
.L_x_15:
[----:B------:R-:W1:Y:S01]  /*1250*/  LDCU UR4, c[0x0][0xb30] ;  /* 0x00016600ff0477ac */ /* 0x000e620008000800 */
[----:B------:R-:W2:Y:S08]  /*1260*/  S2UR UR37, SR_CgaCtaId ;  /* 0x00000000002579c3 */ /* 0x000eb00000008800 */
[----:B------:R-:W3:Y:S01]  /*1270*/  LDC R40, c[0x0][0xb24] ;  /* 0x0002c900ff287b82 */ /* 0x000ee20000000800 */
[----:B-1----:R-:W-:-:S09]  /*1280*/  UISETP.NE.AND UP1, UPT, UR4, 0x1, UPT ;  /* 0x000000010400788c */ /* 0x002fd2000bf25270 */
[----:B--2---:R-:W-:Y:S05]  /*1290*/  BRA.U UP1, `(.L_x_16) ;  /* 0x0000000101407547 */ /* 0x004fea000b800000 */
[----:B------:R-:W1:Y:S08]  /*12a0*/  LDC.64 R4, c[0x0][0xb10] ;  /* 0x0002c400ff047b82 */ /* 0x000e700000000a00 */
[----:B------:R-:W2:Y:S08]  /*12b0*/  LDC.64 R2, c[0x0][0xb18] ;  /* 0x0002c600ff027b82 */ /* 0x000eb00000000a00 */
[----:B------:R-:W4:Y:S08]  /*12c0*/  LDC R6, c[0x0][0xb20] ;  /* 0x0002c800ff067b82 */ /* 0x000f300000000800 */
[----:B------:R-:W3:Y:S01]  /*12d0*/  LDC R7, c[0x0][0xb0c] ;  /* 0x0002c300ff077b82 */ /* 0x000ee20000000800 */
[----:B-1----:R-:W-:-:S05]  /*12e0*/  IMAD.HI.U32 R4, R15, R4, RZ ;  /* 0x000000040f047227 */ /* 0x002fca00078e00ff */
[----:B------:R-:W-:Y:S01]  /*12f0*/  SHF.R.U32.HI R4, RZ, R5, R4 ;  /* 0x00000005ff047219 */ /* 0x000fe20000011604 */
[----:B--2---:R-:W-:Y:S01]  /*1300*/  IMAD.HI.U32 R3, R14, R3, RZ ;  /* 0x000000030e037227 */ /* 0x004fe200078e00ff */
[----:B------:R-:W-:-:S04]  /*1310*/  ISETP.NE.AND P0, PT, R2, 0x1, PT ;  /* 0x000000010200780c */ /* 0x000fc80003f05270 */
[----:B----4-:R-:W-:-:S04]  /*1320*/  SHF.R.U32.HI R3, RZ, R6, R3 ;  /* 0x00000006ff037219 */ /* 0x010fc80000011603 */
[----:B------:R-:W-:Y:S02]  /*1330*/  SEL R3, R14, R3, !P0 ;  /* 0x000000030e037207 */ /* 0x000fe40004000000 */
[----:B---3--:R-:W-:-:S04]  /*1340*/  ISETP.NE.AND P1, PT, R7, 0x1, PT ;  /* 0x000000010700780c */ /* 0x008fc80003f25270 */
[----:B------:R-:W-:-:S05]  /*1350*/  SEL R4, R15, R4, !P1 ;  /* 0x000000040f047207 */ /* 0x000fca0004800000 */
[----:B------:R-:W-:Y:S02]  /*1360*/  IMAD.IADD R5, R3, 0x1, -R4 ;  /* 0x0000000103057824 */ /* 0x000fe400078e0a04 */
[----:B------:R-:W-:Y:S02]  /*1370*/  IMAD.IADD R3, R4, 0x1, -R3 ;  /* 0x0000000104037824 */ /* 0x000fe400078e0a03 */
[----:B------:R-:W-:Y:S02]  /*1380*/  IMAD R15, R5, R7, R15 ;  /* 0x00000007050f7224 */ /* 0x000fe400078e020f */
[----:B------:R-:W-:-:S07]  /*1390*/  IMAD R14, R3, R2, R14 ;  /* 0x00000002030e7224 */ /* 0x000fce00078e020e */
.L_x_16:
[----:B------:R-:W-:Y:S01]  /*13a0*/  BAR.SYNC.DEFER_BLOCKING 0x0 ;  /* 0x0000000000007b1d */ /* 0x000fe20000010000 */
[----:B------:R-:W-:Y:S01]  /*13b0*/  UISETP.NE.AND UP1, UPT, UR8, 0x2, UPT ;  /* 0x000000020800788c */ /* 0x000fe2000bf25270 */
[----:B------:R-:W-:Y:S02]  /*13c0*/  ISETP.NE.OR P5, PT, R0, 0x2, !P5 ;  /* 0x000000020000780c */ /* 0x000fe40006fa5670 */
[----:B------:R-:W-:-:S06]  /*13d0*/  LOP3.LUT R2, R93, 0x1f, RZ, 0xc0, !PT ;  /* 0x0000001f5d027812 */ /* 0x000fcc00078ec0ff */
[----:B------:R-:W-:Y:S05]  /*13e0*/  BRA.U UP1, `(.L_x_17) ;  /* 0x0000001101c87547 */ /* 0x000fea000b800000 */
[----:B------:R-:W1:Y:S01]  /*13f0*/  LDCU UR13, c[0x0][0x38c] ;  /* 0x00007180ff0d77ac */ /* 0x000e620008000800 */
[----:B------:R-:W2:Y:S01]  /*1400*/  LDC R8, c[0x0][0x370] ;  /* 0x0000dc00ff087b82 */ /* 0x000ea20000000800 */
[----:B------:R-:W-:Y:S01]  /*1410*/  PLOP3.LUT P1, PT, PT, PT, UP2, 0x80, 0x8 ;  /* 0x000000000008781c */ /* 0x000fe20003f2f028 */
[----:B------:R-:W-:Y:S01]  /*1420*/  IMAD.MOV.U32 R17, RZ, RZ, 0x1 ;  /* 0x00000001ff117424 */ /* 0x000fe200078e00ff */
[----:B------:R-:W-:Y:S01]  /*1430*/  ISETP.EQ.OR P4, PT, R2, RZ, P5 ;  /* 0x000000ff0200720c */ /* 0x000fe20002f82670 */
[----:B------:R-:W-:Y:S01]  /*1440*/  IMAD.MOV.U32 R16, RZ, RZ, RZ ;  /* 0x000000ffff107224 */ /* 0x000fe200078e00ff */
[----:B------:R-:W-:Y:S02]  /*1450*/  PLOP3.LUT P1, PT, P1, PT, PT, 0x8, 0x80 ;  /* 0x000000000080781c */ /* 0x000fe40000f2e170 */
[----:B------:R-:W-:Y:S01]  /*1460*/  CS2R R12, SRZ ;  /* 0x00000000000c7805 */ /* 0x000fe2000001ff00 */
[----:B------:R-:W-:Y:S01]  /*1470*/  IMAD.MOV.U32 R11, RZ, RZ, 0x1 ;  /* 0x00000001ff0b7424 */ /* 0x000fe200078e00ff */
[----:B------:R-:W4:Y:S01]  /*1480*/  LDC R0, c[0x0][0x374] ;  /* 0x0000dd00ff007b82 */ /* 0x000f220000000800 */
[----:B------:R-:W2:Y:S01]  /*1490*/  LDCU.64 UR22, c[0x0][0x348] ;  /* 0x00006900ff1677ac */ /* 0x000ea20008000a00 */
[----:B------:R-:W-:Y:S01]  /*14a0*/  UMOV UR6, URZ ;  /* 0x000000ff00067c82 */ /* 0x000fe20008000000 */
[----:B-1----:R-:W-:-:S04]  /*14b0*/  UIADD3 UR5, UPT, UPT, UR13, 0x3f, URZ ;  /* 0x0000003f0d057890 */ /* 0x002fc8000fffe0ff */
[----:B------:R-:W-:-:S04]  /*14c0*/  USHF.R.S32.HI UR4, URZ, 0x1f, UR5 ;  /* 0x0000001fff047899 */ /* 0x000fc80008011405 */
[----:B------:R-:W-:-:S04]  /*14d0*/  ULEA.HI UR4, UR4, UR5, URZ, 0x6 ;  /* 0x0000000504047291 */ /* 0x000fc8000f8f30ff */
[----:B------:R-:W-:Y:S02]  /*14e0*/  USHF.R.S32.HI UR15, URZ, 0x6, UR4 ;  /* 0x00000006ff0f7899 */ /* 0x000fe40008011404 */
[----:B------:R-:W-:Y:S02]  /*14f0*/  UIADD3 UR4, UPT, UPT, UR13, -0x1, URZ ;  /* 0xffffffff0d047890 */ /* 0x000fe4000fffe0ff */
[----:B------:R-:W-:Y:S02]  /*1500*/  UISETP.LT.U32.AND UP0, UPT, UR15, 0x7, UPT ;  /* 0x000000070f00788c */ /* 0x000fe4000bf01070 */
[----:B------:R-:W-:Y:S02]  /*1510*/  UISETP.GE.U32.AND UP1, UPT, UR4, -0x7f, UPT ;  /* 0xffffff810400788c */ /* 0x000fe4000bf26070 */
[----:B------:R-:W-:Y:S02]  /*1520*/  USEL UR14, UR15, 0x7, UP0 ;  /* 0x000000070f0e7887 */ /* 0x000fe40008000000 */
[----:B------:R-:W-:-:S02]  /*1530*/  UIADD3 UR13, UPT, UPT, UR13, 0x7e, URZ ;  /* 0x0000007e0d0d7890 */ /* 0x000fc4000fffe0ff */
[----:B------:R-:W-:Y:S02]  /*1540*/  UIADD3 UR5, UPT, UPT, UR14, -0x1, URZ ;  /* 0xffffffff0e057890 */ /* 0x000fe4000fffe0ff */
[----:B------:R-:W-:-:S03]  /*1550*/  UIADD3 UR7, UPT, UPT, UR15, -UR14, URZ ;  /* 0x8000000e0f077290 */ /* 0x000fc6000fffe0ff */
[----:B------:R-:W-:-:S04]  /*1560*/  @UP1 UIADD3 UR5, UPT, UPT, UR14, URZ, URZ ;  /* 0x000000ff0e051290 */ /* 0x000fc8000fffe0ff */
[----:B--2---:R-:W-:-:S12]  /*1570*/  UIADD3 UR5, UPT, UPT, UR5, 0x1, URZ ;  /* 0x0000000105057890 */ /* 0x004fd8000fffe0ff */
.L_x_35:
[----:B------:R-:W-:Y:S01]  /*1580*/  UISETP.NE.AND UP0, UPT, UR37, URZ, UPT ;  /* 0x000000ff2500728c */ /* 0x000fe2000bf05270 */
[----:B------:R-:W1:Y:S08]  /*1590*/  S2UR UR37, SR_CgaCtaId ;  /* 0x00000000002579c3 */ /* 0x000e700000008800 */
[----:B------:R-:W-:Y:S05]  /*15a0*/  BRA.U UP0, `(.L_x_18) ;  /* 0x0000000100347547 */ /* 0x000fea000b800000 */
[----:B------:R-:W2:Y:S01]  /*15b0*/  S2R R2, SR_CgaCtaId ;  /* 0x0000000000027919 */ /* 0x000ea20000008800 */
[----:B------:R-:W-:-:S04]  /*15c0*/  MOV R3, 0x400 ;  /* 0x0000040000037802 */ /* 0x000fc80000000f00 */
[----:B--2---:R-:W-:Y:S02]  /*15d0*/  LEA R2, R2, R3, 0x18 ;  /* 0x0000000302027211 */ /* 0x004fe400078ec0ff */
[----:B------:R-:W-:-:S03]  /*15e0*/  SHF.L.U32 R3, R11, 0x1f, RZ ;  /* 0x0000001f0b037819 */ /* 0x000fc600000006ff */
[----:B------:R-:W-:-:S04]  /*15f0*/  IMAD R2, R12, 0x8, R2 ;  /* 0x000000080c027824 */ /* 0x000fc800078e0202 */
[----:B------:R-:W2:Y:S02]  /*1600*/  SYNCS.PHASECHK.TRANS64.TRYWAIT P0, [R2+URZ+0x120], R3 ;  /* 0x00012003020075a7 */ /* 0x000ea400080011ff */
[----:B--2---:R-:W-:Y:S05]  /*1610*/  @!P0 BRA `(.L_x_19) ;  /* 0x0000006000188947 */ /* 0x004fea0003800000 */
.L_x_118:
[----:B------:R-:W-:Y:S01]  /*1620*/  VIADD R12, R12, 0x1 ;  /* 0x000000010c0c7836 */ /* 0x000fe20000000000 */
[----:B------:R2:W-:Y:S04]  /*1630*/  SYNCS.ARRIVE.TRANS64.A1T0 RZ, [R2+URZ+0x110], RZ ;  /* 0x000110ff02ff79a7 */ /* 0x0005e800081000ff */
[----:B------:R-:W-:-:S04]  /*1640*/  ISETP.NE.AND P0, PT, R12, 0x2, PT ;  /* 0x000000020c00780c */ /* 0x000fc80003f05270 */
[----:B------:R-:W-:Y:S02]  /*1650*/  SEL R12, R12, RZ, P0 ;  /* 0x000000ff0c0c7207 */ /* 0x000fe40000000000 */
[----:B--2---:R-:W-:-:S04]  /*1660*/  SEL R2, RZ, 0x1, P0 ;  /* 0x00000001ff027807 */ /* 0x004fc80000000000 */
[----:B------:R-:W-:-:S07]  /*1670*/  LOP3.LUT R11, R11, R2, RZ, 0x3c, !PT ;  /* 0x000000020b0b7212 */ /* 0x000fce00078e3cff */
.L_x_18:
[----:B------:R-:W-:Y:S01]  /*1680*/  UMOV UR4, 0x400 ;  /* 0x0000040000047882 */ /* 0x000fe20000000000 */
[----:B------:R-:W-:Y:S01]  /*1690*/  SHF.L.U32 R2, R17, 0x1f, RZ ;  /* 0x0000001f11027819 */ /* 0x000fe200000006ff */
[----:B-1----:R-:W-:Y:S01]  /*16a0*/  ULEA UR4, UR37, UR4, 0x18 ;  /* 0x0000000425047291 */ /* 0x002fe2000f8ec0ff */
[----:B------:R-:W-:Y:S01]  /*16b0*/  R2UR UR35, R15 ;  /* 0x000000000f2372ca */ /* 0x000fe200000e0000 */
[----:B------:R-:W-:Y:S01]  /*16c0*/  UISETP.GE.U32.AND UP0, UPT, UR13, 0x7f, UPT ;  /* 0x0000007f0d00788c */ /* 0x000fe2000bf06070 */
[----:B------:R-:W-:Y:S01]  /*16d0*/  R2UR UR11, R14 ;  /* 0x000000000e0b72ca */ /* 0x000fe200000e0000 */
[----:B------:R-:W-:Y:S01]  /*16e0*/  ULEA UR8, UR6, UR4, 0x3 ;  /* 0x0000000406087291 */ /* 0x000fe2000f8e18ff */
[----:B------:R-:W-:-:S08]  /*16f0*/  UMOV UR24, URZ ;  /* 0x000000ff00187c82 */ /* 0x000fd00008000000 */
[----:B------:R1:W2:Y:S01]  /*1700*/  SYNCS.PHASECHK.TRANS64.TRYWAIT P0, [UR8+0x38], R2 ;  /* 0x00003802ff0075a7 */ /* 0x0002a20008001108 */
[----:B------:R-:W-:Y:S02]  /*1710*/  USHF.L.U32 UR35, UR35, 0x7, URZ ;  /* 0x0000000723237899 */ /* 0x000fe400080006ff */
[----:B------:R-:W-:Y:S01]  /*1720*/  USHF.L.U32 UR11, UR11, 0x6, URZ ;  /* 0x000000060b0b7899 */ /* 0x000fe200080006ff */
[----:B------:R-:W-:Y:S11]  /*1730*/  BRA.U !UP0, `(.L_x_20) ;  /* 0x0000000108a87547 */ /* 0x000ff6000b800000 */
[----:B------:R-:W-:Y:S01]  /*1740*/  UMOV UR16, URZ ;  /* 0x000000ff00107c82 */ /* 0x000fe20008000000 */
[----:B------:R-:W-:-:S05]  /*1750*/  UMOV UR17, UR6 ;  /* 0x0000000600117c82 */ /* 0x000fca0008000000 */
.L_x_25:
[----:B-1----:R-:W-:Y:S01]  /*1760*/  ULEA UR33, UR17, UR4, 0x3 ;  /* 0x0000000411217291 */ /* 0x002fe2000f8e18ff */
[----:B--2---:R-:W-:Y:S01]  /*1770*/  @!P5 MOV R3, 0x6000 ;  /* 0x000060000003d802 */ /* 0x004fe20000000f00 */
[----:B--2---:R-:W-:Y:S10]  /*1780*/  @P0 BRA `(.L_x_21) ;  /* 0x00000000000c0947 */ /* 0x004ff40003800000 */
[----:B------:R-:W-:-:S04]  /*1790*/  SHF.L.U32 R4, R17, 0x1f, RZ ;  /* 0x0000001f11047819 */ /* 0x000fc800000006ff */
[----:B------:R-:W2:Y:S02]  /*17a0*/  SYNCS.PHASECHK.TRANS64.TRYWAIT P0, [UR33+0x38], R4 ;  /* 0x00003804ff0075a7 */ /* 0x000ea40008001121 */
[----:B--2---:R-:W-:Y:S05]  /*17b0*/  @!P0 BRA `(.L_x_22) ;  /* 0x0000005c00c48947 */ /* 0x004fea0003800000 */
.L_x_21:
[----:B------:R2:W-:Y:S01]  /*17c0*/  @!P5 SYNCS.ARRIVE.TRANS64 RZ, [UR33], R3 ;  /* 0x00000003ffffd9a7 */ /* 0x0005e20008000021 */
[----:B------:R-:W-:Y:S04]  /*17d0*/  BSSY.RECONVERGENT B0, `(.L_x_23) ;  /* 0x0000003000007945 */ /* 0x000fe80003800200 */
[----:B------:R-:W-:Y:S05]  /*17e0*/  @P4 BRA `(.L_x_24) ;  /* 0x0000000000044947 */ /* 0x000fea0003800000 */
[----:B------:R-:W-:Y:S05]  /*17f0*/  BPT.TRAP 0x1 ;  /* 0x000000040000795c */ /* 0x000fea0000300000 */
.L_x_24:
[----:B------:R-:W-:Y:S05]  /*1800*/  BSYNC.RECONVERGENT B0 ;  /* 0x0000000000007941 */ /* 0x000fea0003800200 */
.L_x_23:
[----:B------:R-:W-:Y:S02]  /*1810*/  UIADD3 UR6, UPT, UPT, UR17, 0x1, URZ ;  /* 0x0000000111067890 */ /* 0x000fe4000fffe0ff */
[----:B------:R-:W-:Y:S02]  /*1820*/  ULEA UR32, UR17, UR4, 0xe ;  /* 0x0000000411207291 */ /* 0x000fe4000f8e70ff */
[----:B------:R-:W-:Y:S02]  /*1830*/  UISETP.NE.AND UP0, UPT, UR6, 0x7, UPT ;  /* 0x000000070600788c */ /* 0x000fe4000bf05270 */
[----:B------:R-:W-:Y:S02]  /*1840*/  UIADD3 UR26, UP1, UPT, UR22, 0x80, URZ ;  /* 0x00000080161a7890 */ /* 0x000fe4000ff3e0ff */
[----:B------:R-:W-:Y:S02]  /*1850*/  USEL UR9, URZ, 0x1, UP0 ;  /* 0x00000001ff097887 */ /* 0x000fe40008000000 */
[----:B------:R-:W-:-:S02]  /*1860*/  USEL UR6, UR6, URZ, UP0 ;  /* 0x000000ff06067287 */ /* 0x000fc40008000000 */
[----:B------:R-:W-:Y:S02]  /*1870*/  UIADD3 UR20, UP0, UPT, UR22, 0x180, URZ ;  /* 0x0000018016147890 */ /* 0x000fe4000ff1e0ff */
[----:B------:R-:W-:Y:S01]  /*1880*/  ULEA UR8, UR6, UR4, 0x3 ;  /* 0x0000000406087291 */ /* 0x000fe2000f8e18ff */
[----:B------:R-:W-:Y:S01]  /*1890*/  LOP3.LUT R17, R17, UR9, RZ, 0x3c, !PT ;  /* 0x0000000911117c12 */ /* 0x000fe2000f8e3cff */
[----:B------:R-:W-:Y:S02]  /*18a0*/  USHF.L.U32 UR34, UR16, 0x6, URZ ;  /* 0x0000000610227899 */ /* 0x000fe400080006ff */
[----:B------:R-:W-:Y:S01]  /*18b0*/  UIADD3.X UR27, UPT, UPT, URZ, UR23, URZ, UP1, !UPT ;  /* 0x00000017ff1b7290 */ /* 0x000fe20008ffe4ff */
[----:B-1----:R-:W-:Y:S01]  /*18c0*/  SHF.L.U32 R2, R17, 0x1f, RZ ;  /* 0x0000001f11027819 */ /* 0x002fe200000006ff */
[----:B------:R-:W-:Y:S02]  /*18d0*/  UIADD3 UR32, UPT, UPT, UR32, 0x6400, URZ ;  /* 0x0000640020207890 */ /* 0x000fe4000fffe0ff */
[----:B------:R-:W-:Y:S01]  /*18e0*/  UIADD3.X UR21, UPT, UPT, URZ, UR23, URZ, UP0, !UPT ;  /* 0x00000017ff157290 */ /* 0x000fe200087fe4ff */
[----:B------:R1:W1:Y:S01]  /*18f0*/  SYNCS.PHASECHK.TRANS64.TRYWAIT P0, [UR8+0x38], R2 ;  /* 0x00003802ff0075a7 */ /* 0x0002620008001108 */
[----:B------:R-:W-:Y:S01]  /*1900*/  ULEA UR8, UR17, UR4, 0xd ;  /* 0x0000000411087291 */ /* 0x000fe2000f8e68ff */
[----:B------:R-:W-:Y:S01]  /*1910*/  UMOV UR18, 0x0 ;  /* 0x0000000000127882 */ /* 0x000fe20000000000 */
[----:B------:R-:W-:-:S02]  /*1920*/  UMOV UR19, 0x10000000 ;  /* 0x1000000000137882 */ /* 0x000fc40000000000 */
[----:B------:R-:W-:Y:S01]  /*1930*/  UIADD3 UR8, UPT, UPT, UR8, 0x22400, URZ ;  /* 0x0002240008087890 */ /* 0x000fe2000fffe0ff */
[----:B------:R1:W-:Y:S01]  /*1940*/  UTMALDG.3D [UR32], [UR26], desc[UR18] ;  /* 0x000012201a0075b4 */ /* 0x0003e20008011000 */
[----:B------:R-:W-:Y:S01]  /*1950*/  UMOV UR12, UR36 ;  /* 0x00000024000c7c82 */ /* 0x000fe20008000000 */
[----:B------:R-:W-:Y:S01]  /*1960*/  UMOV UR9, UR33 ;  /* 0x0000002100097c82 */ /* 0x000fe20008000000 */
[----:B------:R-:W-:Y:S01]  /*1970*/  UMOV UR10, UR34 ;  /* 0x00000022000a7c82 */ /* 0x000fe20008000000 */
[----:B------:R-:W-:Y:S01]  /*1980*/  UIADD3 UR16, UPT, UPT, UR16, 0x1, URZ ;  /* 0x0000000110107890 */ /* 0x000fe2000fffe0ff */
[----:B------:R-:W-:Y:S01]  /*1990*/  UMOV UR24, UR5 ;  /* 0x0000000500187c82 */ /* 0x000fe20008000000 */
[----:B------:R-:W-:Y:S02]  /*19a0*/  UMOV UR17, UR6 ;  /* 0x0000000600117c82 */ /* 0x000fe40008000000 */
[----:B------:R1:W-:Y:S01]  /*19b0*/  UTMALDG.3D [UR8], [UR20], desc[UR18] ;  /* 0x00001208140075b4 */ /* 0x0003e20008011000 */
[----:B------:R-:W-:-:S09]  /*19c0*/  UISETP.NE.AND UP0, UPT, UR16, UR5, UPT ;  /* 0x000000051000728c */ /* 0x000fd2000bf05270 */
[----:B------:R-:W-:Y:S05]  /*19d0*/  BRA.U UP0, `(.L_x_25) ;  /* 0xfffffffd00607547 */ /* 0x000fea000b83ffff */
.L_x_20:
[----:B-1----:R-:W-:Y:S01]  /*19e0*/  ULEA UR8, UR6, UR4, 0x3 ;  /* 0x0000000406087291 */ /* 0x002fe2000f8e18ff */
[----:B------:R-:W-:Y:S01]  /*19f0*/  SHF.L.U32 R2, R17, 0x1f, RZ ;  /* 0x0000001f11027819 */ /* 0x000fe200000006ff */
[----:B------:R-:W-:Y:S01]  /*1a00*/  @!P1 SYNCS.ARRIVE.TRANS64.A1T0 RZ, [UR4+0xa8], RZ ;  /* 0x0000a8ffffff99a7 */ /* 0x000fe20008100004 */
[----:B------:R-:W-:-:S06]  /*1a10*/  UISETP.GT.AND UP0, UPT, UR15, UR14, UPT ;  /* 0x0000000e0f00728c */ /* 0x000fcc000bf04270 */
[----:B--2---:R1:W2:Y:S03]  /*1a20*/  SYNCS.PHASECHK.TRANS64.TRYWAIT P0, [UR8+0x38], R2 ;  /* 0x00003802ff0075a7 */ /* 0x0042a60008001108 */
[----:B------:R-:W-:Y:S05]  /*1a30*/  BRA.U !UP0, `(.L_x_26) ;  /* 0x0000000108ac7547 */ /* 0x000fea000b800000 */
[----:B------:R-:W-:Y:S01]  /*1a40*/  UIADD3 UR21, UPT, UPT, UR7, UR24, URZ ;  /* 0x0000001807157290 */ /* 0x000fe2000fffe0ff */
[----:B------:R-:W-:-:S11]  /*1a50*/  UMOV UR25, UR6 ;  /* 0x0000000600197c82 */ /* 0x000fd60008000000 */
.L_x_31:
[----:B-1----:R-:W-:Y:S01]  /*1a60*/  ULEA UR17, UR25, UR4, 0x3 ;  /* 0x0000000419117291 */ /* 0x002fe2000f8e18ff */
[----:B--2---:R-:W-:Y:S01]  /*1a70*/  @!P5 MOV R3, 0x6000 ;  /* 0x000060000003d802 */ /* 0x004fe20000000f00 */
[----:B--2---:R-:W-:Y:S10]  /*1a80*/  @P0 BRA `(.L_x_27) ;  /* 0x00000000000c0947 */ /* 0x004ff40003800000 */
[----:B------:R-:W-:-:S04]  /*1a90*/  SHF.L.U32 R4, R17, 0x1f, RZ ;  /* 0x0000001f11047819 */ /* 0x000fc800000006ff */
[----:B------:R-:W2:Y:S02]  /*1aa0*/  SYNCS.PHASECHK.TRANS64.TRYWAIT P0, [UR17+0x38], R4 ;  /* 0x00003804ff0075a7 */ /* 0x000ea40008001111 */
[----:B--2---:R-:W-:Y:S05]  /*1ab0*/  @!P0 BRA `(.L_x_28) ;  /* 0x0000005c001c8947 */ /* 0x004fea0003800000 */
.L_x_27:
[----:B------:R2:W-:Y:S01]  /*1ac0*/  @!P5 SYNCS.ARRIVE.TRANS64 RZ, [UR17], R3 ;  /* 0x00000003ffffd9a7 */ /* 0x0005e20008000011 */
[----:B------:R-:W-:Y:S04]  /*1ad0*/  BSSY.RECONVERGENT B0, `(.L_x_29) ;  /* 0x0000003000007945 */ /* 0x000fe80003800200 */
[----:B------:R-:W-:Y:S05]  /*1ae0*/  @P4 BRA `(.L_x_30) ;  /* 0x0000000000044947 */ /* 0x000fea0003800000 */
[----:B------:R-:W-:Y:S05]  /*1af0*/  BPT.TRAP 0x1 ;  /* 0x000000040000795c */ /* 0x000fea0000300000 */
.L_x_30:
[----:B------:R-:W-:Y:S05]  /*1b00*/  BSYNC.RECONVERGENT B0 ;  /* 0x0000000000007941 */ /* 0x000fea0003800200 */
.L_x_29:
        /* <DEDUP_REMOVED lines=10> */
[----:B------:R-:W-:Y:S01]  /*1bb0*/  UIADD3 UR16, UPT, UPT, UR16, 0x6400, URZ ;  /* 0x0000640010107890 */ /* 0x000fe2000fffe0ff */
[----:B-1----:R-:W-:Y:S01]  /*1bc0*/  SHF.L.U32 R2, R17, 0x1f, RZ ;  /* 0x0000001f11027819 */ /* 0x002fe200000006ff */
[----:B------:R-:W-:Y:S02]  /*1bd0*/  UIADD3.X UR31, UPT, UPT, URZ, UR23, URZ, UP1, !UPT ;  /* 0x00000017ff1f7290 */ /* 0x000fe40008ffe4ff */
[----:B------:R-:W-:Y:S01]  /*1be0*/  UIADD3.X UR29, UPT, UPT, URZ, UR23, URZ, UP0, !UPT ;  /* 0x00000017ff1d7290 */ /* 0x000fe200087fe4ff */
[----:B------:R1:W1:Y:S01]  /*1bf0*/  SYNCS.PHASECHK.TRANS64.TRYWAIT P0, [UR8+0x38], R2 ;  /* 0x00003802ff0075a7 */ /* 0x0002620008001108 */
[----:B------:R-:W-:Y:S01]  /*1c00*/  ULEA UR8, UR25, UR4, 0xd ;  /* 0x0000000419087291 */ /* 0x000fe2000f8e68ff */
[----:B------:R-:W-:Y:S01]  /*1c10*/  UMOV UR26, 0x0 ;  /* 0x00000000001a7882 */ /* 0x000fe20000000000 */
[----:B------:R-:W-:-:S02]  /*1c20*/  UMOV UR27, 0x10000000 ;  /* 0x10000000001b7882 */ /* 0x000fc40000000000 */
[----:B------:R-:W-:Y:S01]  /*1c30*/  UIADD3 UR8, UPT, UPT, UR8, 0x22400, URZ ;  /* 0x0002240008087890 */ /* 0x000fe2000fffe0ff */
[----:B------:R-:W-:Y:S01]  /*1c40*/  UMOV UR19, UR35 ;  /* 0x0000002300137c82 */ /* 0x000fe20008000000 */
[----:B------:R-:W-:Y:S01]  /*1c50*/  UMOV UR20, UR36 ;  /* 0x0000002400147c82 */ /* 0x000fe20008000000 */
[----:B------:R-:W-:Y:S01]  /*1c60*/  UMOV UR12, UR36 ;  /* 0x00000024000c7c82 */ /* 0x000fe20008000000 */
[----:B------:R-:W-:Y:S01]  /*1c70*/  UMOV UR9, UR17 ;  /* 0x0000001100097c82 */ /* 0x000fe20008000000 */
[----:B------:R-:W-:Y:S01]  /*1c80*/  UMOV UR10, UR18 ;  /* 0x00000012000a7c82 */ /* 0x000fe20008000000 */
[----:B------:R1:W-:Y:S01]  /*1c90*/  UTMALDG.3D [UR16], [UR30], desc[UR26] ;  /* 0x00001a101e0075b4 */ /* 0x0003e20008011000 */
[----:B------:R-:W-:Y:S01]  /*1ca0*/  UIADD3 UR24, UPT, UPT, UR24, 0x1, URZ ;  /* 0x0000000118187890 */ /* 0x000fe2000fffe0ff */
[----:B------:R-:W-:-:S03]  /*1cb0*/  UMOV UR25, UR6 ;  /* 0x0000000600197c82 */ /* 0x000fc60008000000 */
[----:B------:R-:W-:Y:S01]  /*1cc0*/  UISETP.NE.AND UP0, UPT, UR24, UR21, UPT ;  /* 0x000000151800728c */ /* 0x000fe2000bf05270 */
[----:B------:R1:W-:Y:S08]  /*1cd0*/  UTMALDG.3D [UR8], [UR28], desc[UR26] ;  /* 0x00001a081c0075b4 */ /* 0x0003f00008011000 */
[----:B------:R-:W-:Y:S05]  /*1ce0*/  BRA.U UP0, `(.L_x_31) ;  /* 0xfffffffd005c7547 */ /* 0x000fea000b83ffff */
.L_x_26:
[C---:B-1----:R-:W-:Y:S01]  /*1cf0*/  LEA R2, R16.reuse, UR4, 0x3 ;  /* 0x0000000410027c11 */ /* 0x042fe2000f8e18ff */
[----:B------:R-:W-:Y:S01]  /*1d00*/  NOP ;  /* 0x0000000000007918 */ /* 0x000fe20000000000 */
[----:B--2---:R-:W-:Y:S02]  /*1d10*/  SHF.L.U32 R3, R13, 0x1f, RZ ;  /* 0x0000001f0d037819 */ /* 0x004fe400000006ff */
[----:B------:R-:W-:Y:S02]  /*1d20*/  LEA R4, R16, UR4, 0x4 ;  /* 0x0000000410047c11 */ /* 0x000fe4000f8e20ff */
[----:B------:R-:W1:Y:S02]  /*1d30*/  SYNCS.PHASECHK.TRANS64.TRYWAIT P0, [R2+URZ+0xb0], R3 ;  /* 0x0000b003020075a7 */ /* 0x000e6400080011ff */
[----:B-1----:R-:W-:Y:S05]  /*1d40*/  @!P0 BRA `(.L_x_32) ;  /* 0x0000005800908947 */ /* 0x002fea0003800000 */
.L_x_121:
[----:B------:R-:W2:Y:S01]  /*1d50*/  LDS.128 R4, [R4+0x140] ;  /* 0x0001400004047984 */ /* 0x000ea20000000c00 */
[----:B---3--:R-:W-:Y:S01]  /*1d60*/  ISETP.GE.AND P0, PT, R40, 0x1, PT ;  /* 0x000000012800780c */ /* 0x008fe20003f06270 */
[----:B-1----:R-:W-:Y:S01]  /*1d70*/  VIADD R2, R2, 0xc0 ;  /* 0x000000c002027836 */ /* 0x002fe20000000000 */
[----:B------:R-:W-:Y:S01]  /*1d80*/  @!PT LDS RZ, [RZ] ;  /* 0x00000000fffff984 */ /* 0x000fe20000000800 */
[----:B------:R-:W-:Y:S01]  /*1d90*/  @!PT LDS RZ, [RZ] ;  /* 0x00000000fffff984 */ /* 0x000fe20000000800 */
[----:B------:R-:W-:Y:S01]  /*1da0*/  @!PT LDS RZ, [RZ] ;  /* 0x00000000fffff984 */ /* 0x000fe20000000800 */
[----:B------:R-:W-:Y:S01]  /*1db0*/  @!PT LDS RZ, [RZ] ;  /* 0x00000000fffff984 */ /* 0x000fe20000000800 */
[----:B------:R1:W-:Y:S06]  /*1dc0*/  MEMBAR.ALL.CTA ;  /* 0x0000000000007992 */ /* 0x0003ec0000008000 */
[----:B-1----:R-:W1:Y:S01]  /*1dd0*/  FENCE.VIEW.ASYNC.S ;  /* 0x00000000000073c6 */ /* 0x002e620000000000 */
[----:B------:R-:W-:-:S04]  /*1de0*/  PRMT R2, RZ, 0x654, R2 ;  /* 0x00000654ff027816 */ /* 0x000fc80000000002 */
[----:B-1----:R1:W-:Y:S01]  /*1df0*/  SYNCS.ARRIVE.TRANS64.RED.A1T0 RZ, [R2+URZ], RZ ;  /* 0x000000ff02ff79a7 */ /* 0x0023e200081004ff */
[----:B--2---:R-:W-:-:S13]  /*1e00*/  LOP3.LUT P2, RZ, R6, 0x1, RZ, 0xc0, !PT ;  /* 0x0000000106ff7812 */ /* 0x004fda000784c0ff */
[----:B------:R-:W-:Y:S01]  /*1e10*/  @P2 SHF.R.U32.HI R3, RZ, 0x10, R5 ;  /* 0x00000010ff032819 */ /* 0x000fe20000011605 */
[----:B------:R-:W-:Y:S01]  /*1e20*/  VOTEU.ANY UP0, P2 ;  /* 0x0000000000ff7886 */ /* 0x000fe20001000100 */
[----:B------:R-:W-:Y:S02]  /*1e30*/  @P2 MOV R10, R4 ;  /* 0x00000004000a2202 */ /* 0x000fe40000000f00 */
[----:B------:R-:W-:Y:S02]  /*1e40*/  @P2 R2UR.BROADCAST UR8, R3 ;  /* 0x00000000030822ca */ /* 0x000fe400008e0000 */
[----:B------:R-:W-:-:S11]  /*1e50*/  @P2 LOP3.LUT R9, R5, 0xffff, RZ, 0xc0, !PT ;  /* 0x0000ffff05092812 */ /* 0x000fd600078ec0ff */
[----:B------:R-:W-:Y:S01]  /*1e60*/  @UP0 UMOV UR36, UR8 ;  /* 0x0000000800240c82 */ /* 0x000fe20008000000 */
[----:B-1----:R-:W-:Y:S05]  /*1e70*/  @!P0 BRA `(.L_x_33) ;  /* 0x0000000000b88947 */ /* 0x002fea0003800000 */
[----:B------:R-:W4:Y:S01]  /*1e80*/  LDC.64 R4, c[0x0][0xb18] ;  /* 0x0002c600ff047b82 */ /* 0x000f220000000a00 */
[----:B------:R-:W-:-:S07]  /*1e90*/  ISETP.NE.AND P3, PT, R40, 0x1, PT ;  /* 0x000000012800780c */ /* 0x000fce0003f65270 */
[----:B------:R-:W1:Y:S08]  /*1ea0*/  LDC.64 R6, c[0x0][0xb10] ;  /* 0x0002c400ff067b82 */ /* 0x000e700000000a00 */
[----:B------:R-:W2:Y:S08]  /*1eb0*/  LDC R14, c[0x0][0xb20] ;  /* 0x0002c800ff0e7b82 */ /* 0x000eb00000000800 */
[----:B------:R-:W3:Y:S01]  /*1ec0*/  LDC R15, c[0x0][0xb0c] ;  /* 0x0002c300ff0f7b82 */ /* 0x000ee20000000800 */
[----:B----4-:R-:W-:Y:S01]  /*1ed0*/  IMAD.HI.U32 R19, R0, R5, RZ ;  /* 0x0000000500137227 */ /* 0x010fe200078e00ff */
[----:B------:R-:W-:-:S03]  /*1ee0*/  ISETP.NE.AND P0, PT, R4, 0x1, PT ;  /* 0x000000010400780c */ /* 0x000fc60003f05270 */
[----:B------:R-:W-:-:S03]  /*1ef0*/  IMAD.HI.U32 R5, R9, R5, RZ ;  /* 0x0000000509057227 */ /* 0x000fc600078e00ff */
[----:B------:R-:W4:Y:S01]  /*1f00*/  LDC.64 R2, c[0x0][0xb28] ;  /* 0x0002ca00ff027b82 */ /* 0x000f220000000a00 */
[----:B-1----:R-:W-:-:S04]  /*1f10*/  IMAD.HI.U32 R20, R8, R6, RZ ;  /* 0x0000000608147227 */ /* 0x002fc800078e00ff */
[----:B------:R-:W-:Y:S01]  /*1f20*/  IMAD.HI.U32 R21, R10, R6, RZ ;  /* 0x000000060a157227 */ /* 0x000fe200078e00ff */
[----:B------:R-:W-:Y:S02]  /*1f30*/  SHF.R.U32.HI R20, RZ, R7, R20 ;  /* 0x00000007ff147219 */ /* 0x000fe40000011614 */
[-C--:B--2---:R-:W-:Y:S02]  /*1f40*/  SHF.R.U32.HI R19, RZ, R14.reuse, R19 ;  /* 0x0000000eff137219 */ /* 0x084fe40000011613 */
[----:B------:R-:W-:Y:S02]  /*1f50*/  SHF.R.U32.HI R5, RZ, R14, R5 ;  /* 0x0000000eff057219 */ /* 0x000fe40000011605 */
[----:B------:R-:W-:Y:S02]  /*1f60*/  SEL R19, R0, R19, !P0 ;  /* 0x0000001300137207 */ /* 0x000fe40004000000 */
[----:B------:R-:W-:Y:S02]  /*1f70*/  SHF.R.U32.HI R21, RZ, R7, R21 ;  /* 0x00000007ff157219 */ /* 0x000fe40000011615 */
[----:B---3--:R-:W-:-:S02]  /*1f80*/  ISETP.NE.AND P1, PT, R15, 0x1, PT ;  /* 0x000000010f00780c */ /* 0x008fc40003f25270 */
[----:B------:R-:W-:Y:S02]  /*1f90*/  SEL R5, R9, R5, !P0 ;  /* 0x0000000509057207 */ /* 0x000fe40004000000 */
[----:B------:R-:W-:Y:S02]  /*1fa0*/  SEL R20, R8, R20, !P1 ;  /* 0x0000001408147207 */ /* 0x000fe40004800000 */
[----:B------:R-:W-:Y:S01]  /*1fb0*/  SEL R21, R10, R21, !P1 ;  /* 0x000000150a157207 */ /* 0x000fe20004800000 */
[----:B----4-:R-:W-:-:S04]  /*1fc0*/  IMAD.HI.U32 R18, R19, R2, RZ ;  /* 0x0000000213127227 */ /* 0x010fc800078e00ff */
        /* <DEDUP_REMOVED lines=10> */
[----:B------:R-:W-:-:S04]  /*2070*/  @!P0 IMAD.HI.U32 R7, R21, R2, RZ ;  /* 0x0000000215078227 */ /* 0x000fc800078e00ff */
[----:B------:R-:W-:Y:S01]  /*2080*/  IMAD.MOV R2, RZ, RZ, -R6 ;  /* 0x000000ffff027224 */ /* 0x000fe200078e0a06 */
[----:B------:R-:W-:Y:S02]  /*2090*/  @!P0 SHF.R.U32.HI R3, RZ, R3, R7 ;  /* 0x00000003ff038219 */ /* 0x000fe40000011607 */
[----:B------:R-:W-:Y:S01]  /*20a0*/  IADD3 R7, PT, PT, -R5, RZ, RZ ;  /* 0x000000ff05077210 */ /* 0x000fe20007ffe1ff */
[----:B------:R-:W-:Y:S01]  /*20b0*/  IMAD R2, R40, R2, R5 ;  /* 0x0000000228027224 */ /* 0x000fe200078e0205 */
        /* <DEDUP_REMOVED lines=10> */
.L_x_33:
[----:B------:R-:W1:Y:S02]  /*2160*/  LDCU UR8, c[0x0][0xb30] ;  /* 0x00016600ff0877ac */ /* 0x000e640008000800 */
[----:B-1----:R-:W-:-:S09]  /*2170*/  UISETP.NE.AND UP0, UPT, UR8, 0x1, UPT ;  /* 0x000000010800788c */ /* 0x002fd2000bf05270 */
[----:B------:R-:W-:Y:S05]  /*2180*/  BRA.U UP0, `(.L_x_34) ;  /* 0x0000000100407547 */ /* 0x000fea000b800000 */
[----:B------:R-:W1:Y:S08]  /*2190*/  LDC.64 R4, c[0x0][0xb10] ;  /* 0x0002c400ff047b82 */ /* 0x000e700000000a00 */
[----:B------:R-:W2:Y:S08]  /*21a0*/  LDC.64 R2, c[0x0][0xb18] ;  /* 0x0002c600ff027b82 */ /* 0x000eb00000000a00 */
[----:B------:R-:W3:Y:S08]  /*21b0*/  LDC R6, c[0x0][0xb20] ;  /* 0x0002c800ff067b82 */ /* 0x000ef00000000800 */
[----:B------:R-:W4:Y:S01]  /*21c0*/  LDC R7, c[0x0][0xb0c] ;  /* 0x0002c300ff077b82 */ /* 0x000f220000000800 */
[----:B-1----:R-:W-:-:S05]  /*21d0*/  IMAD.HI.U32 R4, R10, R4, RZ ;  /* 0x000000040a047227 */ /* 0x002fca00078e00ff */
[----:B------:R-:W-:Y:S01]  /*21e0*/  SHF.R.U32.HI R4, RZ, R5, R4 ;  /* 0x00000005ff047219 */ /* 0x000fe20000011604 */
[----:B--2---:R-:W-:Y:S01]  /*21f0*/  IMAD.HI.U32 R3, R9, R3, RZ ;  /* 0x0000000309037227 */ /* 0x004fe200078e00ff */
[----:B------:R-:W-:-:S04]  /*2200*/  ISETP.NE.AND P0, PT, R2, 0x1, PT ;  /* 0x000000010200780c */ /* 0x000fc80003f05270 */
[----:B---3--:R-:W-:-:S04]  /*2210*/  SHF.R.U32.HI R3, RZ, R6, R3 ;  /* 0x00000006ff037219 */ /* 0x008fc80000011603 */
[----:B------:R-:W-:Y:S02]  /*2220*/  SEL R3, R9, R3, !P0 ;  /* 0x0000000309037207 */ /* 0x000fe40004000000 */
[----:B----4-:R-:W-:-:S04]  /*2230*/  ISETP.NE.AND P1, PT, R7, 0x1, PT ;  /* 0x000000010700780c */ /* 0x010fc80003f25270 */
[----:B------:R-:W-:-:S05]  /*2240*/  SEL R4, R10, R4, !P1 ;  /* 0x000000040a047207 */ /* 0x000fca0004800000 */
[----:B------:R-:W-:Y:S02]  /*2250*/  IMAD.IADD R5, R3, 0x1, -R4 ;  /* 0x0000000103057824 */ /* 0x000fe400078e0a04 */
[----:B------:R-:W-:Y:S02]  /*2260*/  IMAD.IADD R3, R4, 0x1, -R3 ;  /* 0x0000000104037824 */ /* 0x000fe400078e0a03 */
[----:B------:R-:W-:Y:S02]  /*2270*/  IMAD R10, R5, R7, R10 ;  /* 0x00000007050a7224 */ /* 0x000fe400078e020a */
[----:B------:R-:W-:-:S07]  /*2280*/  IMAD R9, R3, R2, R9 ;  /* 0x0000000203097224 */ /* 0x000fce00078e0209 */
.L_x_34:
[----:B------:R-:W-:Y:S01]  /*2290*/  VIADD R16, R16, 0x1 ;  /* 0x0000000110107836 */ /* 0x000fe20000000000 */
[----:B------:R-:W-:Y:S01]  /*22a0*/  PLOP3.LUT P1, PT, PT, PT, PT, 0x80, 0x8 ;  /* 0x000000000008781c */ /* 0x000fe20003f2f070 */
[----:B------:R-:W-:Y:S02]  /*22b0*/  IMAD.IADD R15, R10, 0x1, R87 ;  /* 0x000000010a0f7824 */ /* 0x000fe400078e0257 */
[----:B------:R-:W-:Y:S01]  /*22c0*/  IMAD.IADD R14, R9, 0x1, R86 ;  /* 0x00000001090e7824 */ /* 0x000fe200078e0256 */
[----:B------:R-:W-:-:S04]  /*22d0*/  ISETP.NE.AND P0, PT, R16, 0x2, PT ;  /* 0x000000021000780c */ /* 0x000fc80003f05270 */
[----:B------:R-:W-:Y:S02]  /*22e0*/  SEL R2, RZ, 0x1, P0 ;  /* 0x00000001ff027807 */ /* 0x000fe40000000000 */
[----:B------:R-:W-:Y:S02]  /*22f0*/  SEL R16, R16, RZ, P0 ;  /* 0x000000ff10107207 */ /* 0x000fe40000000000 */
[----:B------:R-:W-:Y:S01]  /*2300*/  LOP3.LUT R13, R13, R2, RZ, 0x3c, !PT ;  /* 0x000000020d0d7212 */ /* 0x000fe200078e3cff */
[----:B------:R-:W-:Y:S06]  /*2310*/  @P2 BRA `(.L_x_35) ;  /* 0xfffffff000982947 */ /* 0x000fec000383ffff */
[----:B------:R-:W-:Y:S01]  /*2320*/  UIADD3 UR4, UPT, UPT, UR4, 0x38, URZ ;  /* 0x0000003804047890 */ /* 0x000fe2000fffe0ff */
[----:B------:R-:W-:-:S03]  /*2330*/  SHF.L.U32 R2, R17, 0x1f, RZ ;  /* 0x0000001f11027819 */ /* 0x000fc600000006ff */
[----:B------:R-:W-:-:S09]  /*2340*/  ULEA UR5, UR6, UR4, 0x3 ;  /* 0x0000000406057291 */ /* 0x000fd2000f8e18ff */
[----:B------:R-:W1:Y:S02]  /*2350*/  SYNCS.PHASECHK.TRANS64.TRYWAIT P0, [UR5], R2 ;  /* 0x00000002ff0075a7 */ /* 0x000e640008001105 */
[----:B-1----:R-:W-:Y:S05]  /*2360*/  @!P0 BRA `(.L_x_36) ;  /* 0x00000054001c8947 */ /* 0x002fea0003800000 */
.L_x_123:
[----:B------:R-:W-:-:S04]  /*2370*/  UIADD3 UR6, UPT, UPT, UR6, 0x1, URZ ;  /* 0x0000000106067890 */ /* 0x000fc8000fffe0ff */
[----:B------:R-:W-:-:S04]  /*2380*/  UISETP.NE.AND UP0, UPT, UR6, 0x7, UPT ;  /* 0x000000070600788c */ /* 0x000fc8000bf05270 */
[----:B------:R-:W-:Y:S02]  /*2390*/  USEL UR7, URZ, 0x1, UP0 ;  /* 0x00000001ff077887 */ /* 0x000fe40008000000 */
[----:B------:R-:W-:-:S04]  /*23a0*/  USEL UR6, UR6, URZ, UP0 ;  /* 0x000000ff06067287 */ /* 0x000fc80008000000 */
[----:B------:R-:W-:Y:S01]  /*23b0*/  ULEA UR5, UR6, UR4, 0x3 ;  /* 0x0000000406057291 */ /* 0x000fe2000f8e18ff */
[----:B-1----:R-:W-:-:S04]  /*23c0*/  LOP3.LUT R2, R17, UR7, RZ, 0x3c, !PT ;  /* 0x0000000711027c12 */ /* 0x002fc8000f8e3cff */
[----:B------:R-:W-:-:S04]  /*23d0*/  SHF.L.U32 R3, R2, 0x1f, RZ ;  /* 0x0000001f02037819 */ /* 0x000fc800000006ff */
[----:B------:R-:W1:Y:S02]  /*23e0*/  SYNCS.PHASECHK.TRANS64.TRYWAIT P0, [UR5], R3 ;  /* 0x00000003ff0075a7 */ /* 0x000e640008001105 */
[----:B-1----:R-:W-:Y:S05]  /*23f0*/  @!P0 BRA `(.L_x_37) ;  /* 0x0000005400108947 */ /* 0x002fea0003800000 */
.L_x_125:
[----:B------:R-:W-:-:S04]  /*2400*/  UIADD3 UR6, UPT, UPT, UR6, 0x1, URZ ;  /* 0x0000000106067890 */ /* 0x000fc8000fffe0ff */
[----:B------:R-:W-:-:S04]  /*2410*/  UISETP.NE.AND UP0, UPT, UR6, 0x7, UPT ;  /* 0x000000070600788c */ /* 0x000fc8000bf05270 */
[----:B------:R-:W-:Y:S02]  /*2420*/  USEL UR7, URZ, 0x1, UP0 ;  /* 0x00000001ff077887 */ /* 0x000fe40008000000 */
[----:B------:R-:W-:-:S04]  /*2430*/  USEL UR6, UR6, URZ, UP0 ;  /* 0x000000ff06067287 */ /* 0x000fc80008000000 */
[----:B------:R-:W-:Y:S01]  /*2440*/  ULEA UR5, UR6, UR4, 0x3 ;  /* 0x0000000406057291 */ /* 0x000fe2000f8e18ff */
[----:B------:R-:W-:-:S04]  /*2450*/  LOP3.LUT R2, R2, UR7, RZ, 0x3c, !PT ;  /* 0x0000000702027c12 */ /* 0x000fc8000f8e3cff */
[----:B-1----:R-:W-:-:S04]  /*2460*/  SHF.L.U32 R3, R2, 0x1f, RZ ;  /* 0x0000001f02037819 */ /* 0x002fc800000006ff */
[----:B------:R-:W1:Y:S02]  /*2470*/  SYNCS.PHASECHK.TRANS64.TRYWAIT P0, [UR5], R3 ;  /* 0x00000003ff0075a7 */ /* 0x000e640008001105 */
[----:B-1----:R-:W-:Y:S05]  /*2480*/  @!P0 BRA `(.L_x_38) ;  /* 0x0000005400048947 */ /* 0x002fea0003800000 */
.L_x_127:
        /* <DEDUP_REMOVED lines=9> */
.L_x_129:
        /* <DEDUP_REMOVED lines=9> */
.L_x_131:
        /* <DEDUP_REMOVED lines=9> */
.L_x_133:
[----:B------:R-:W-:-:S04]  /*2640*/  UIADD3 UR6, UPT, UPT, UR6, 0x1, URZ ;  /* 0x0000000106067890 */ /* 0x000fc8000fffe0ff */
[----:B------:R-:W-:-:S04]  /*2650*/  UISETP.NE.AND UP0, UPT, UR6, 0x7, UPT ;  /* 0x000000070600788c */ /* 0x000fc8000bf05270 */
[----:B------:R-:W-:Y:S02]  /*2660*/  USEL UR5, URZ, 0x1, UP0 ;  /* 0x00000001ff057887 */ /* 0x000fe40008000000 */
[----:B------:R-:W-:-:S04]  /*2670*/  USEL UR6, UR6, URZ, UP0 ;  /* 0x000000ff06067287 */ /* 0x000fc80008000000 */
[----:B------:R-:W-:Y:S01]  /*2680*/  ULEA UR6, UR6, UR4, 0x3 ;  /* 0x0000000406067291 */ /* 0x000fe2000f8e18ff */
[----:B------:R-:W-:-:S04]  /*2690*/  LOP3.LUT R2, R2, UR5, RZ, 0x3c, !PT ;  /* 0x0000000502027c12 */ /* 0x000fc8000f8e3cff */
[----:B------:R-:W-:Y:S01]  /*26a0*/  SHF.L.U32 R2, R2, 0x1f, RZ ;  /* 0x0000001f02027819 */ /* 0x000fe200000006ff */
[----:B-1--4-:R-:W-:-:S07]  /*26b0*/  IMAD.U32 R0, RZ, RZ, UR6 ;  /* 0x00000006ff007e24 */ /* 0x012fce000f8e00ff */
.L_x_42:
[----:B-1----:R1:W2:Y:S02]  /*26c0*/  SYNCS.PHASECHK.TRANS64.TRYWAIT P0, [R0+URZ], R2 ;  /* 0x00000002000075a7 */ /* 0x0022a400080011ff */
[----:B--2---:R-:W-:Y:S05]  /*26d0*/  @!P0 NANOSLEEP.SYNCS 0x989680 ;  /* 0x009896800000895d */ /* 0x004fea0003900000 */
[----:B------:R-:W2:Y:S02]  /*26e0*/  @!P0 SYNCS.PHASECHK.TRANS64 P0, [R0+URZ], R2 ;  /* 0x00000002000085a7 */ /* 0x000ea400080010ff */
[----:B--2---:R-:W-:Y:S05]  /*26f0*/  @P0 EXIT ;  /* 0x000000000000094d */ /* 0x004fea0003800000 */
[----:B------:R-:W-:Y:S05]  /*2700*/  BRA `(.L_x_42) ;  /* 0xfffffffc00ec7947 */ /* 0x000fea000383ffff */
.L_x_17:
[----:B------:R-:W-:-:S04]  /*2710*/  UISETP.NE.AND UP1, UPT, UR37, URZ, UPT ;  /* 0x000000ff2500728c */ /* 0x000fc8000bf25270 */
[----:B------:R-:W-:-:S09]  /*2720*/  UISETP.NE.OR UP1, UPT, UR8, 0x1, UP1 ;  /* 0x000000010800788c */ /* 0x000fd20008f25670 */
[----:B------:R-:W-:Y:S05]  /*2730*/  BRA.U UP1, `(.L_x_43) ;  /* 0x0000000501487547 */ /* 0x000fea000b800000 */
[----:B------:R-:W-:Y:S01]  /*2740*/  ISETP.NE.AND P2, PT, R2, RZ, PT ;  /* 0x000000ff0200720c */ /* 0x000fe20003f45270 */
[----:B------:R-:W-:Y:S01]  /*2750*/  IMAD.MOV.U32 R12, RZ, RZ, 0x1 ;  /* 0x00000001ff0c7424 */ /* 0x000fe200078e00ff */
[----:B------:R-:W-:Y:S02]  /*2760*/  CS2R R10, SRZ ;  /* 0x00000000000a7805 */ /* 0x000fe4000001ff00 */
[----:B------:R-:W-:Y:S01]  /*2770*/  CS2R R8, SRZ ;  /* 0x0000000000087805 */ /* 0x000fe2000001ff00 */
[----:B------:R-:W-:Y:S01]  /*2780*/  UMOV UR4, 0x400 ;  /* 0x0000040000047882 */ /* 0x000fe20000000000 */
[----:B------:R-:W-:Y:S01]  /*2790*/  UMOV UR6, URZ ;  /* 0x000000ff00067c82 */ /* 0x000fe20008000000 */
[----:B------:R-:W-:-:S12]  /*27a0*/  ULEA UR37, UR37, UR4, 0x18 ;  /* 0x0000000425257291 */ /* 0x000fd8000f8ec0ff */
.L_x_47:
[----:B------:R-:W-:Y:S02]  /*27b0*/  LEA R0, R8, UR37, 0x3 ;  /* 0x0000002508007c11 */ /* 0x000fe4000f8e18ff */
[----:B------:R-:W-:-:S03]  /*27c0*/  SHF.L.U32 R4, R9, 0x1f, RZ ;  /* 0x0000001f09047819 */ /* 0x000fc600000006ff */
[----:B------:R-:W-:Y:S01]  /*27d0*/  VIADD R5, R0, 0x120 ;  /* 0x0000012000057836 */ /* 0x000fe20000000000 */
[----:B------:R-:W1:Y:S02]  /*27e0*/  SYNCS.PHASECHK.TRANS64.TRYWAIT P0, [R0+URZ+0x110], R4 ;  /* 0x00011004000075a7 */ /* 0x000e6400080011ff */
[----:B-1----:R-:W-:Y:S05]  /*27f0*/  @!P0 BRA `(.L_x_44) ;  /* 0x0000005000888947 */ /* 0x002fea0003800000 */
.L_x_134:
[----:B------:R-:W-:Y:S01]  /*2800*/  ULEA UR5, UR6, UR37, 0x3 ;  /* 0x0000002506057291 */ /* 0x000fe2000f8e18ff */
[----:B-1----:R-:W-:Y:S01]  /*2810*/  PRMT R0, RZ, 0x654, R5 ;  /* 0x00000654ff007816 */ /* 0x002fe20000000005 */
[----:B------:R-:W-:Y:S01]  /*2820*/  @!P2 IMAD.MOV.U32 R4, RZ, RZ, 0x10 ;  /* 0x00000010ff04a424 */ /* 0x000fe200078e00ff */
[----:B------:R-:W-:Y:S01]  /*2830*/  SHF.L.U32 R5, R12, 0x1f, RZ ;  /* 0x0000001f0c057819 */ /* 0x000fe200000006ff */
[----:B------:R-:W-:Y:S01]  /*2840*/  UIADD3 UR4, UPT, UPT, UR5, 0xb0, URZ ;  /* 0x000000b005047890 */ /* 0x000fe2000fffe0ff */
[----:B------:R1:W-:Y:S05]  /*2850*/  SYNCS.ARRIVE.TRANS64.RED.A1T0 RZ, [R0+URZ], RZ ;  /* 0x000000ff00ff79a7 */ /* 0x0003ea00081004ff */
[----:B------:R-:W-:Y:S01]  /*2860*/  IMAD.U32 R6, RZ, RZ, UR4 ;  /* 0x00000004ff067e24 */ /* 0x000fe2000f8e00ff */
[----:B------:R-:W2:Y:S04]  /*2870*/  SYNCS.PHASECHK.TRANS64.TRYWAIT P0, [UR5+0xc0], R5 ;  /* 0x0000c005ff0075a7 */ /* 0x000ea80008001105 */
[----:B------:R-:W-:Y:S01]  /*2880*/  PRMT R6, R2, 0x654, R6 ;  /* 0x0000065402067816 */ /* 0x000fe20000000006 */
[----:B-12---:R-:W-:Y:S06]  /*2890*/  @!P0 BRA `(.L_x_45) ;  /* 0x0000005000748947 */ /* 0x006fec0003800000 */
.L_x_136:
[----:B------:R-:W-:Y:S01]  /*28a0*/  ULEA UR4, UR6, UR37, 0x4 ;  /* 0x0000002506047291 */ /* 0x000fe2000f8e20ff */
[----:B------:R-:W-:Y:S01]  /*28b0*/  SEL R3, R6, R3, !P2 ;  /* 0x0000000306037207 */ /* 0x000fe20005000000 */
[----:B------:R-:W-:Y:S01]  /*28c0*/  UIADD3 UR5, UPT, UPT, UR5, 0xb0, URZ ;  /* 0x000000b005057890 */ /* 0x000fe2000fffe0ff */
[----:B-1----:R-:W-:Y:S01]  /*28d0*/  LEA R0, R11, UR37, 0x3 ;  /* 0x000000250b007c11 */ /* 0x002fe2000f8e18ff */
[----:B------:R-:W-:Y:S01]  /*28e0*/  UIADD3 UR4, UPT, UPT, UR4, 0x140, URZ ;  /* 0x0000014004047890 */ /* 0x000fe2000fffe0ff */
[----:B------:R1:W-:Y:S01]  /*28f0*/  @!P2 SYNCS.ARRIVE.TRANS64.RED RZ, [R3+URZ], R4 ;  /* 0x0000000403ffa9a7 */ /* 0x0003e200080004ff */
[----:B------:R-:W-:Y:S01]  /*2900*/  UIADD3 UR6, UPT, UPT, UR6, 0x1, URZ ;  /* 0x0000000106067890 */ /* 0x000fe2000fffe0ff */
[----:B------:R-:W-:-:S03]  /*2910*/  VIADD R8, R8, 0x1 ;  /* 0x0000000108087836 */ /* 0x000fc60000000000 */
[----:B------:R-:W-:Y:S02]  /*2920*/  UISETP.NE.AND UP0, UPT, UR6, 0x2, UPT ;  /* 0x000000020600788c */ /* 0x000fe4000bf05270 */
[----:B------:R-:W-:Y:S01]  /*2930*/  ISETP.NE.AND P0, PT, R8, 0x2, PT ;  /* 0x000000020800780c */ /* 0x000fe20003f05270 */
[----:B------:R-:W-:Y:S06]  /*2940*/  UGETNEXTWORKID.BROADCAST [UR4], [UR5] ;  /* 0x00000000040073ca */ /* 0x000fec0008000100 */
[----:B------:R-:W-:Y:S02]  /*2950*/  USEL UR4, URZ, 0x1, UP0 ;  /* 0x00000001ff047887 */ /* 0x000fe40008000000 */
[----:B------:R-:W-:-:S04]  /*2960*/  USEL UR6, UR6, URZ, UP0 ;  /* 0x000000ff06067287 */ /* 0x000fc80008000000 */
[----:B------:R-:W-:Y:S02]  /*2970*/  LOP3.LUT R12, R12, UR4, RZ, 0x3c, !PT ;  /* 0x000000040c0c7c12 */ /* 0x000fe4000f8e3cff */
[----:B-1----:R-:W-:-:S04]  /*2980*/  SHF.L.U32 R4, R10, 0x1f, RZ ;  /* 0x0000001f0a047819 */ /* 0x002fc800000006ff */
[----:B------:R-:W1:Y:S02]  /*2990*/  SYNCS.PHASECHK.TRANS64.TRYWAIT P1, [R0+URZ+0xb0], R4 ;  /* 0x0000b004000075a7 */ /* 0x000e6400080211ff */
[----:B-1----:R-:W-:Y:S05]  /*29a0*/  @!P1 BRA `(.L_x_46) ;  /* 0x0000005000489947 */ /* 0x002fea0003800000 */
.L_x_137:
[C---:B-1----:R-:W-:Y:S01]  /*29b0*/  LEA R4, R11.reuse, UR37, 0x4 ;  /* 0x000000250b047c11 */ /* 0x042fe2000f8e20ff */
[----:B------:R-:W-:Y:S01]  /*29c0*/  VIADD R0, R0, 0xc0 ;  /* 0x000000c000007836 */ /* 0x000fe20000000000 */
[----:B------:R-:W-:Y:S01]  /*29d0*/  SEL R8, R8, RZ, P0 ;  /* 0x000000ff08087207 */ /* 0x000fe20000000000 */
[----:B------:R-:W-:-:S03]  /*29e0*/  VIADD R11, R11, 0x1 ;  /* 0x000000010b0b7836 */ /* 0x000fc60000000000 */
[----:B------:R-:W1:Y:S01]  /*29f0*/  LDS.128 R4, [R4+0x140] ;  /* 0x0001400004047984 */ /* 0x000e620000000c00 */
[----:B------:R-:W-:Y:S02]  /*2a00*/  PRMT R0, RZ, 0x654, R0 ;  /* 0x00000654ff007816 */ /* 0x000fe40000000000 */
[C---:B------:R-:W-:Y:S01]  /*2a10*/  ISETP.NE.AND P1, PT, R11.reuse, 0x2, PT ;  /* 0x000000020b00780c */ /* 0x040fe20003f25270 */
[----:B------:R-:W-:Y:S01]  /*2a20*/  @!PT LDS RZ, [RZ] ;  /* 0x00000000fffff984 */ /* 0x000fe20000000800 */
[----:B------:R-:W-:Y:S01]  /*2a30*/  @!PT LDS RZ, [RZ] ;  /* 0x00000000fffff984 */ /* 0x000fe20000000800 */
[----:B------:R-:W-:Y:S01]  /*2a40*/  @!PT LDS RZ, [RZ] ;  /* 0x00000000fffff984 */ /* 0x000fe20000000800 */
[----:B------:R-:W-:Y:S01]  /*2a50*/  @!PT LDS RZ, [RZ] ;  /* 0x00000000fffff984 */ /* 0x000fe20000000800 */
[----:B------:R2:W-:Y:S06]  /*2a60*/  MEMBAR.ALL.CTA ;  /* 0x0000000000007992 */ /* 0x0005ec0000008000 */
[----:B--2---:R-:W2:Y:S01]  /*2a70*/  FENCE.VIEW.ASYNC.S ;  /* 0x00000000000073c6 */ /* 0x004ea20000000000 */
[----:B------:R-:W-:Y:S01]  /*2a80*/  SEL R11, R11, RZ, P1 ;  /* 0x000000ff0b0b7207 */ /* 0x000fe20000800000 */
[----:B--2---:R2:W-:Y:S01]  /*2a90*/  SYNCS.ARRIVE.TRANS64.RED.A1T0 RZ, [R0+URZ], RZ ;  /* 0x000000ff00ff79a7 */ /* 0x0045e200081004ff */
[----:B-1----:R-:W-:-:S02]  /*2aa0*/  LOP3.LUT P3, RZ, R6, 0x1, RZ, 0xc0, !PT ;  /* 0x0000000106ff7812 */ /* 0x002fc4000786c0ff */
[----:B------:R-:W-:-:S04]  /*2ab0*/  SEL R4, RZ, 0x1, P1 ;  /* 0x00000001ff047807 */ /* 0x000fc80000800000 */
[----:B------:R-:W-:Y:S02]  /*2ac0*/  LOP3.LUT R10, R10, R4, RZ, 0x3c, !PT ;  /* 0x000000040a0a7212 */ /* 0x000fe400078e3cff */
[----:B--2---:R-:W-:-:S04]  /*2ad0*/  SEL R0, RZ, 0x1, P0 ;  /* 0x00000001ff007807 */ /* 0x004fc80000000000 */
[----:B------:R-:W-:Y:S01]  /*2ae0*/  LOP3.LUT R9, R9, R0, RZ, 0x3c, !PT ;  /* 0x0000000009097212 */ /* 0x000fe200078e3cff */
[----:B------:R-:W-:Y:S06]  /*2af0*/  @P3 BRA `(.L_x_47) ;  /* 0xfffffffc002c3947 */ /* 0x000fec000383ffff */
[----:B------:R-:W-:Y:S01]  /*2b00*/  ULEA UR5, UR6, UR37, 0x3 ;  /* 0x0000002506057291 */ /* 0x000fe2000f8e18ff */
[----:B------:R-:W-:-:S08]  /*2b10*/  SHF.L.U32 R2, R12, 0x1f, RZ ;  /* 0x0000001f0c027819 */ /* 0x000fd000000006ff */
[----:B------:R-:W1:Y:S02]  /*2b20*/  SYNCS.PHASECHK.TRANS64 P0, [UR5+0xc0], R2 ;  /* 0x0000c002ff0075a7 */ /* 0x000e640008001005 */
[----:B-1----:R-:W-:Y:S05]  /*2b30*/  @P0 BRA `(.L_x_48) ;  /* 0x0000000000080947 */ /* 0x002fea0003800000 */
[----:B------:R-:W1:Y:S02]  /*2b40*/  SYNCS.PHASECHK.TRANS64.TRYWAIT P0, [UR5+0xc0], R2 ;  /* 0x0000c002ff0075a7 */ /* 0x000e640008001105 */
[----:B-1----:R-:W-:Y:S05]  /*2b50*/  @!P0 BRA `(.L_x_49) ;  /* 0x0000004c00f08947 */ /* 0x002fea0003800000 */
.L_x_48:
[----:B------:R-:W-:-:S04]  /*2b60*/  UIADD3 UR4, UPT, UPT, UR6, 0x1, URZ ;  /* 0x0000000106047890 */ /* 0x000fc8000fffe0ff */
[----:B------:R-:W-:-:S04]  /*2b70*/  UISETP.NE.AND UP0, UPT, UR4, 0x2, UPT ;  /* 0x000000020400788c */ /* 0x000fc8000bf05270 */
[----:B------:R-:W-:Y:S02]  /*2b80*/  USEL UR7, URZ, 0x1, UP0 ;  /* 0x00000001ff077887 */ /* 0x000fe40008000000 */
[----:B------:R-:W-:-:S04]  /*2b90*/  USEL UR4, UR4, URZ, UP0 ;  /* 0x000000ff04047287 */ /* 0x000fc80008000000 */
[----:B------:R-:W-:Y:S01]  /*2ba0*/  ULEA UR4, UR4, UR37, 0x3 ;  /* 0x0000002504047291 */ /* 0x000fe2000f8e18ff */
[----:B-1----:R-:W-:-:S04]  /*2bb0*/  LOP3.LUT R2, R12, UR7, RZ, 0x3c, !PT ;  /* 0x000000070c027c12 */ /* 0x002fc8000f8e3cff */
[----:B------:R-:W-:-:S04]  /*2bc0*/  SHF.L.U32 R0, R2, 0x1f, RZ ;  /* 0x0000001f02007819 */ /* 0x000fc800000006ff */
[----:B------:R-:W1:Y:S02]  /*2bd0*/  SYNCS.PHASECHK.TRANS64 P0, [UR4+0xc0], R0 ;  /* 0x0000c000ff0075a7 */ /* 0x000e640008001004 */
[----:B-1----:R-:W-:Y:S05]  /*2be0*/  @P0 EXIT ;  /* 0x000000000000094d */ /* 0x002fea0003800000 */
[----:B------:R-:W-:Y:S02]  /*2bf0*/  SHF.L.U32 R2, R2, 0x1f, RZ ;  /* 0x0000001f02027819 */ /* 0x000fe400000006ff */
[----:B------:R-:W-:-:S07]  /*2c00*/  MOV R0, UR4 ;  /* 0x0000000400007c02 */ /* 0x000fce0008000f00 */
.L_x_50:
[----:B-1----:R1:W2:Y:S02]  /*2c10*/  SYNCS.PHASECHK.TRANS64.TRYWAIT P0, [R0+URZ+0xc0], R2 ;  /* 0x0000c002000075a7 */ /* 0x0022a400080011ff */
[----:B--2---:R-:W-:Y:S05]  /*2c20*/  @!P0 NANOSLEEP.SYNCS 0x989680 ;  /* 0x009896800000895d */ /* 0x004fea0003900000 */
[----:B------:R-:W2:Y:S02]  /*2c30*/  @!P0 SYNCS.PHASECHK.TRANS64 P0, [R0+URZ+0xc0], R2 ;  /* 0x0000c002000085a7 */ /* 0x000ea400080010ff */
[----:B--2---:R-:W-:Y:S05]  /*2c40*/  @P0 EXIT ;  /* 0x000000000000094d */ /* 0x004fea0003800000 */
[----:B------:R-:W-:Y:S05]  /*2c50*/  BRA `(.L_x_50) ;  /* 0xfffffffc00ec7947 */ /* 0x000fea000383ffff */
.L_x_43:
[----:B------:R-:W-:-:S09]  /*2c60*/  UISETP.NE.AND UP1, UPT, UR8, URZ, UPT ;  /* 0x000000ff0800728c */ /* 0x000fd2000bf25270 */
[----:B------:R-:W-:Y:S05]  /*2c70*/  BRA.U UP1, `(.L_x_51) ;  /* 0x0000000d01b47547 */ /* 0x000fea000b800000 */
[----:B------:R-:W-:Y:S01]  /*2c80*/  UMOV UR4, 0x40 ;  /* 0x0000004000047882 */ /* 0x000fe20000000000 */
[----:B------:R-:W-:Y:S01]  /*2c90*/  NOP ;  /* 0x0000000000007918 */ /* 0x000fe20000000000 */
[----:B------:R-:W-:Y:S01]  /*2ca0*/  ULEA UR4, UR37, UR4, 0x18 ;  /* 0x0000000425047291 */ /* 0x000fe2000f8ec0ff */
[----:B------:R-:W-:Y:S02]  /*2cb0*/  UMOV UR5, 0x400 ;  /* 0x0000040000057882 */ /* 0x000fe40000000000 */
[----:B------:R-:W-:-:S06]  /*2cc0*/  ULEA UR37, UR37, UR5, 0x18 ;  /* 0x0000000525257291 */ /* 0x000fcc000f8ec0ff */
[----:B------:R-:W1:Y:S02]  /*2cd0*/  LDS.U8 R0, [UR4+0x1c] ;  /* 0x00001c04ff007984 */ /* 0x000e640008000000 */
[----:B-1----:R-:W-:-:S13]  /*2ce0*/  ISETP.NE.AND P0, PT, R0, RZ, PT ;  /* 0x000000ff0000720c */ /* 0x002fda0003f05270 */
[----:B------:R-:W-:Y:S05]  /*2cf0*/  @P0 BRA `(.L_x_52) ;  /* 0x0000000000580947 */ /* 0x000fea0003800000 */
[----:B------:R-:W-:-:S13]  /*2d00*/  ELECT P0, URZ, PT ;  /* 0x0000000000ff782f */ /* 0x000fda0003800000 */
[----:B------:R-:W-:Y:S05]  /*2d10*/  @!P0 BRA `(.L_x_53) ;  /* 0x0000000000608947 */ /* 0x000fea0003800000 */
[----:B------:R-:W-:Y:S01]  /*2d20*/  UMOV UR5, 0x10 ;  /* 0x0000001000057882 */ /* 0x000fe20000000000 */
[----:B------:R-:W-:Y:S01]  /*2d30*/  HFMA2 R0, -RZ, RZ, 0, 5.9604644775390625e-08 ;  /* 0x00000001ff007431 */ /* 0x000fe200000001ff */
[----:B------:R-:W-:-:S03]  /*2d40*/  MOV R2, 0xffff ;  /* 0x0000ffff00027802 */ /* 0x000fc60000000f00 */
[----:B------:R-:W-:Y:S04]  /*2d50*/  DEPBAR.LE SB1, 0x36 ;  /* 0x00009d800000791a */ /* 0x000fe80000000000 */
[----:B------:R-:W1:Y:S02]  /*2d60*/  UTCATOMSWS.FIND_AND_SET.ALIGN UP0, UR5, UR5 ;  /* 0x00000005000575e3 */ /* 0x000e640008000800 */
[----:B-1----:R-:W-:Y:S01]  /*2d70*/  MOV R3, UR5 ;  /* 0x0000000500037c02 */ /* 0x002fe20008000f00 */
[----:B------:R-:W-:Y:S06]  /*2d80*/  BRA.U UP0, `(.L_x_54) ;  /* 0x0000000100187547 */ /* 0x000fec000b800000 */
.L_x_55:
[----:B------:R-:W-:Y:S05]  /*2d90*/  NANOSLEEP 0x64 ;  /* 0x000000640000795d */ /* 0x000fea0003800000 */
[----:B------:R-:W-:-:S05]  /*2da0*/  UMOV UR5, 0x10 ;  /* 0x0000001000057882 */ /* 0x000fca0000000000 */
[----:B------:R-:W-:Y:S04]  /*2db0*/  DEPBAR.LE SB1, 0x36 ;  /* 0x00009d800000791a */ /* 0x000fe80000000000 */
[----:B------:R-:W1:Y:S02]  /*2dc0*/  UTCATOMSWS.FIND_AND_SET.ALIGN UP0, UR5, UR5 ;  /* 0x00000005000575e3 */ /* 0x000e640008000800 */
[----:B-1----:R-:W-:Y:S01]  /*2dd0*/  MOV R3, UR5 ;  /* 0x0000000500037c02 */ /* 0x002fe20008000f00 */
[----:B------:R-:W-:Y:S05]  /*2de0*/  BRA.U !UP0, `(.L_x_55) ;  /* 0xfffffffd08e87547 */ /* 0x000fea000b83ffff */
.L_x_54:
[-C--:B------:R-:W-:Y:S02]  /*2df0*/  SHF.L.U32 R2, R2, R3.reuse, RZ ;  /* 0x0000000302027219 */ /* 0x080fe400000006ff */
[----:B------:R-:W-:Y:S01]  /*2e00*/  SHF.L.U32 R0, R0, R3, RZ ;  /* 0x0000000300007219 */ /* 0x000fe200000006ff */
[----:B------:R-:W-:Y:S02]  /*2e10*/  IMAD.SHL.U32 R3, R3, 0x20, RZ ;  /* 0x0000002003037824 */ /* 0x000fe400078e00ff */
[----:B------:R1:W-:Y:S04]  /*2e20*/  ATOMS.OR RZ, [UR4+0x14], R2 ;  /* 0x00001402ffff798c */ /* 0x0003e8000b000004 */
[----:B------:R1:W-:Y:S04]  /*2e30*/  ATOMS.OR RZ, [UR4+0x18], R0 ;  /* 0x00001800ffff798c */ /* 0x0003e8000b000004 */
[----:B------:R1:W-:Y:S01]  /*2e40*/  STS [UR37+0x160], R3 ;  /* 0x00016003ff007988 */ /* 0x0003e20008000825 */
[----:B------:R-:W-:Y:S05]  /*2e50*/  BRA `(.L_x_53) ;  /* 0x0000000000107947 */ /* 0x000fea0003800000 */
.L_x_52:
[----:B------:R-:W-:Y:S02]  /*2e60*/  MOV R0, 0xffffffff ;  /* 0xffffffff00007802 */ /* 0x000fe40000000f00 */
[----:B------:R-:W-:-:S03]  /*2e70*/  MOV R2, 0x2ea0 ;  /* 0x00002ea000027802 */ /* 0x000fc60000000f00 */
[----:B------:R1:W-:Y:S04]  /*2e80*/  STS [UR37+0x160], R0 ;  /* 0x00016000ff007988 */ /* 0x0003e80008000825 */
[----:B-1-3-5:R-:W-:Y:S05]  /*2e90*/  CALL.REL.NOINC `($__internal_1_$__cuda_sm10x_tcgen05_guardrail_trap_phase_invalid_during_alloc) ;  /* 0x0000005000c47944 */ /* 0x02afea0003c00000 */
.L_x_53:
[----:B------:R-:W-:Y:S05]  /*2ea0*/  WARPSYNC.ALL ;  /* 0x0000000000007948 */ /* 0x000fea0003800000 */
[----:B------:R-:W2:Y:S01]  /*2eb0*/  S2UR UR5, SR_CgaCtaId ;  /* 0x00000000000579c3 */ /* 0x000ea20000008800 */
[----:B------:R-:W-:Y:S01]  /*2ec0*/  UMOV UR4, 0x400 ;  /* 0x0000040000047882 */ /* 0x000fe20000000000 */
[----:B------:R-:W-:-:S06]  /*2ed0*/  NOP ;  /* 0x0000000000007918 */ /* 0x000fcc0000000000 */
[----:B------:R-:W-:Y:S06]  /*2ee0*/  BAR.ARV 0x6, 0xa0 ;  /* 0x0182800000007b1d */ /* 0x000fec0000002000 */
[----:B------:R-:W4:Y:S01]  /*2ef0*/  LDCU UR7, c[0x0][0x38c] ;  /* 0x00007180ff0777ac */ /* 0x000f220008000800 */
[----:B------:R-:W-:Y:S01]  /*2f00*/  IMAD.MOV.U32 R11, RZ, RZ, 0x1 ;  /* 0x00000001ff0b7424 */ /* 0x000fe200078e00ff */
[----:B------:R-:W-:Y:S01]  /*2f10*/  CS2R R8, SRZ ;  /* 0x0000000000087805 */ /* 0x000fe2000001ff00 */
[----:B------:R-:W-:Y:S01]  /*2f20*/  IMAD.MOV.U32 R10, RZ, RZ, RZ ;  /* 0x000000ffff0a7224 */ /* 0x000fe200078e00ff */
[----:B------:R-:W3:Y:S01]  /*2f30*/  LDCU UR6, c[0x0][0x38c] ;  /* 0x00007180ff0677ac */ /* 0x000ee20008000800 */
[----:B------:R-:W-:Y:S01]  /*2f40*/  UMOV UR15, URZ ;  /* 0x000000ff000f7c82 */ /* 0x000fe20008000000 */
[----:B------:R-:W-:Y:S01]  /*2f50*/  UMOV UR14, URZ ;  /* 0x000000ff000e7c82 */ /* 0x000fe20008000000 */
[----:B--2---:R-:W-:Y:S01]  /*2f60*/  ULEA UR5, UR5, UR4, 0x18 ;  /* 0x0000000405057291 */ /* 0x004fe2000f8ec0ff */
[----:B------:R-:W-:Y:S01]  /*2f70*/  UMOV UR24, 0x0 ;  /* 0x0000000000187882 */ /* 0x000fe20000000000 */
[----:B------:R-:W-:-:S02]  /*2f80*/  UMOV UR25, 0x8100490 ;  /* 0x0810049000197882 */ /* 0x000fc40000000000 */
[----:B------:R-:W-:Y:S02]  /*2f90*/  UIADD3 UR10, UPT, UPT, UR5, 0x6400, URZ ;  /* 0x00006400050a7890 */ /* 0x000fe4000fffe0ff */
[----:B------:R-:W-:Y:S02]  /*2fa0*/  UIADD3 UR11, UPT, UPT, UR5, 0x22400, URZ ;  /* 0x00022400050b7890 */ /* 0x000fe4000fffe0ff */
[----:B----4-:R-:W-:Y:S01]  /*2fb0*/  UIADD3 UR7, UPT, UPT, UR7, 0x3f, URZ ;  /* 0x0000003f07077890 */ /* 0x010fe2000fffe0ff */
[----:B-1----:R-:W1:Y:S01]  /*2fc0*/  LDS R0, [UR5+0x160] ;  /* 0x00016005ff007984 */ /* 0x002e620008000800 */
[----:B------:R-:W-:Y:S02]  /*2fd0*/  USHF.R.U32.HI UR10, URZ, 0x4, UR10 ;  /* 0x00000004ff0a7899 */ /* 0x000fe4000801160a */
[----:B------:R-:W-:Y:S02]  /*2fe0*/  USHF.R.S32.HI UR4, URZ, 0x1f, UR7 ;  /* 0x0000001fff047899 */ /* 0x000fe40008011407 */
[----:B------:R-:W-:-:S02]  /*2ff0*/  USHF.R.U32.HI UR11, URZ, 0x4, UR11 ;  /* 0x00000004ff0b7899 */ /* 0x000fc4000801160b */
[----:B------:R-:W-:Y:S02]  /*3000*/  ULEA.HI UR4, UR4, UR7, URZ, 0x6 ;  /* 0x0000000704047291 */ /* 0x000fe4000f8f30ff */
[----:B------:R-:W-:Y:S02]  /*3010*/  ULOP3.LUT UR10, UR10, 0x3fff, URZ, 0xc0, !UPT ;  /* 0x00003fff0a0a7892 */ /* 0x000fe4000f8ec0ff */
[----:B------:R-:W-:Y:S02]  /*3020*/  USHF.R.S32.HI UR4, URZ, 0x6, UR4 ;  /* 0x00000006ff047899 */ /* 0x000fe40008011404 */
[----:B------:R-:W-:Y:S02]  /*3030*/  ULOP3.LUT UR11, UR11, 0x3fff, URZ, 0xc0, !UPT ;  /* 0x00003fff0b0b7892 */ /* 0x000fe4000f8ec0ff */
[----:B------:R-:W-:Y:S01]  /*3040*/  UISETP.LT.AND UP0, UPT, UR4, 0x1, UPT ;  /* 0x000000010400788c */ /* 0x000fe2000bf01270 */
[----:B------:R-:W-:Y:S01]  /*3050*/  UMOV UR22, 0x0 ;  /* 0x0000000000167882 */ /* 0x000fe20000000000 */
[----:B------:R-:W-:-:S02]  /*3060*/  UMOV UR23, 0x8100490 ;  /* 0x0810049000177882 */ /* 0x000fc40000000000 */
[----:B------:R-:W-:Y:S02]  /*3070*/  USEL UR9, UR4, 0x1, !UP0 ;  /* 0x0000000104097887 */ /* 0x000fe4000c000000 */
[----:B------:R-:W-:Y:S02]  /*3080*/  ULOP3.LUT UR10, UR10, 0x10000, URZ, 0xfc, !UPT ;  /* 0x000100000a0a7892 */ /* 0x000fe4000f8efcff */
[----:B------:R-:W-:Y:S02]  /*3090*/  ULOP3.LUT UR11, UR11, 0x10000, URZ, 0xfc, !UPT ;  /* 0x000100000b0b7892 */ /* 0x000fe4000f8efcff */
[----:B------:R-:W-:Y:S02]  /*30a0*/  UIADD3 UR9, UPT, UPT, -UR9, URZ, URZ ;  /* 0x000000ff09097290 */ /* 0x000fe4000fffe1ff */
[----:B---3--:R-:W-:Y:S01]  /*30b0*/  UISETP.GE.AND UP3, UPT, UR6, 0x1, UPT ;  /* 0x000000010600788c */ /* 0x008fe2000bf66270 */
[----:B------:R-:W-:Y:S01]  /*30c0*/  UMOV UR20, 0x0 ;  /* 0x0000000000147882 */ /* 0x000fe20000000000 */
[----:B------:R-:W-:Y:S01]  /*30d0*/  UMOV UR21, 0x8100490 ;  /* 0x0810049000157882 */ /* 0x000fe20000000000 */
[----:B------:R-:W-:Y:S01]  /*30e0*/  UMOV UR18, 0x0 ;  /* 0x0000000000127882 */ /* 0x000fe20000000000 */
[----:B------:R-:W-:Y:S01]  /*30f0*/  UMOV UR19, 0x8100490 ;  /* 0x0810049000137882 */ /* 0x000fe20000000000 */
[----:B-1----:R-:W-:-:S15]  /*3100*/  R2UR UR16, R0 ;  /* 0x00000000001072ca */ /* 0x002fde00000e0000 */
.L_x_62:
[----:B------:R-:W-:Y:S02]  /*3110*/  LEA R0, R10, UR5, 0x3 ;  /* 0x000000050a007c11 */ /* 0x000fe4000f8e18ff */
[----:B------:R-:W-:Y:S02]  /*3120*/  SHF.L.U32 R2, R9, 0x1f, RZ ;  /* 0x0000001f09027819 */ /* 0x000fe400000006ff */
[----:B------:R-:W-:Y:S01]  /*3130*/  PLOP3.LUT P0, PT, PT, PT, UP3, 0x80, 0x8 ;  /* 0x000000000008781c */ /* 0x000fe20003f0f038 */
[----:B------:R-:W-:Y:S01]  /*3140*/  VIADD R3, R0, 0xc0 ;  /* 0x000000c000037836 */ /* 0x000fe20000000000 */
[----:B-1----:R-:W1:Y:S02]  /*3150*/  SYNCS.PHASECHK.TRANS64.TRYWAIT P1, [R0+URZ+0xb0], R2 ;  /* 0x0000b002000075a7 */ /* 0x002e6400080211ff */
[----:B-1-3--:R-:W-:Y:S09]  /*3160*/  @!P1 BRA `(.L_x_56) ;  /* 0x0000004800849947 */ /* 0x00aff20003800000 */
.L_x_139:
[----:B------:R-:W-:Y:S01]  /*3170*/  LEA R4, R10, UR5, 0x4 ;  /* 0x000000050a047c11 */ /* 0x000fe2000f8e20ff */
[----:B------:R-:W-:Y:S01]  /*3180*/  @UP3 ULEA UR6, UR14, UR5, 0x3 ;  /* 0x000000050e063291 */ /* 0x000fe2000f8e18ff */
[----:B------:R-:W-:Y:S01]  /*3190*/  PLOP3.LUT P2, PT, PT, PT, PT, 0x80, 0x8 ;  /* 0x000000000008781c */ /* 0x000fe20003f4f070 */
[----:B------:R-:W-:Y:S01]  /*31a0*/  ULEA UR7, UR15, UR5, 0x3 ;  /* 0x000000050f077291 */ /* 0x000fe2000f8e18ff */
[----:B------:R-:W-:Y:S01]  /*31b0*/  PRMT R3, RZ, 0x654, R3 ;  /* 0x00000654ff037816 */ /* 0x000fe20000000003 */
[----:B------:R-:W-:Y:S01]  /*31c0*/  ULEA UR8, UR15, UR16, 0x6 ;  /* 0x000000100f087291 */ /* 0x000fe2000f8e30ff */
[----:B------:R-:W2:Y:S01]  /*31d0*/  LDS.128 R4, [R4+0x140] ;  /* 0x0001400004047984 */ /* 0x000ea20000000c00 */
[----:B-1----:R-:W-:Y:S02]  /*31e0*/  @P0 SHF.L.U32 R2, R8, 0x1f, RZ ;  /* 0x0000001f08020819 */ /* 0x002fe400000006ff */
[----:B------:R-:W-:Y:S01]  /*31f0*/  SHF.L.U32 R0, R11, 0x1f, RZ ;  /* 0x0000001f0b007819 */ /* 0x000fe200000006ff */
[----:B------:R-:W-:Y:S01]  /*3200*/  @!PT LDS RZ, [RZ] ;  /* 0x00000000fffff984 */ /* 0x000fe20000000800 */
[----:B------:R-:W-:Y:S01]  /*3210*/  @!PT LDS RZ, [RZ] ;  /* 0x00000000fffff984 */ /* 0x000fe20000000800 */
[----:B------:R-:W-:Y:S01]  /*3220*/  @!PT LDS RZ, [RZ] ;  /* 0x00000000fffff984 */ /* 0x000fe20000000800 */
[----:B------:R-:W-:Y:S01]  /*3230*/  @!PT LDS RZ, [RZ] ;  /* 0x00000000fffff984 */ /* 0x000fe20000000800 */
[----:B------:R1:W-:Y:S06]  /*3240*/  MEMBAR.ALL.CTA ;  /* 0x0000000000007992 */ /* 0x0003ec0000008000 */
[----:B-1----:R-:W1:Y:S02]  /*3250*/  FENCE.VIEW.ASYNC.S ;  /* 0x00000000000073c6 */ /* 0x002e640000000000 */
[----:B-1----:R1:W-:Y:S01]  /*3260*/  SYNCS.ARRIVE.TRANS64.RED.A1T0 RZ, [R3+URZ], RZ ;  /* 0x000000ff03ff79a7 */ /* 0x0023e200081004ff */
[----:B------:R1:W3:Y:S01]  /*3270*/  @P0 SYNCS.PHASECHK.TRANS64.TRYWAIT P2, [UR6], R2 ;  /* 0x00000002ff0005a7 */ /* 0x0002e20008041106 */
[----:B--2---:R-:W-:Y:S01]  /*3280*/  LOP3.LUT P1, RZ, R6, 0x1, RZ, 0xc0, !PT ;  /* 0x0000000106ff7812 */ /* 0x004fe2000782c0ff */
[----:B------:R-:W2:Y:S02]  /*3290*/  SYNCS.PHASECHK.TRANS64.TRYWAIT P0, [UR7+0xf0], R0 ;  /* 0x0000f000ff0075a7 */ /* 0x000ea40008001107 */
[----:B-123--:R-:W-:Y:S10]  /*32a0*/  @!P0 BRA `(.L_x_57) ;  /* 0x0000004800488947 */ /* 0x00eff40003800000 */
.L_x_141:
[----:B------:R-:W-:Y:S01]  /*32b0*/  IADD3 R10, PT, PT, R10, 0x1, RZ ;  /* 0x000000010a0a7810 */ /* 0x000fe20007ffe0ff */
[----:B------:R-:W-:Y:S06]  /*32c0*/  BRA.U !UP3, `(.L_x_58) ;  /* 0x000000010bc07547 */ /* 0x000fec000b800000 */
[----:B------:R-:W-:Y:S01]  /*32d0*/  UPLOP3.LUT UP4, UPT, UPT, UPT, UPT, 0x40, 0x4 ;  /* 0x000000000004789c */ /* 0x000fe20003f8e870 */
[----:B------:R-:W-:Y:S01]  /*32e0*/  UMOV UR13, UR9 ;  /* 0x00000009000d7c82 */ /* 0x000fe20008000000 */
[----:B------:R-:W-:Y:S01]  /*32f0*/  UMOV UR12, UR4 ;  /* 0x00000004000c7c82 */ /* 0x000fe20008000000 */
[----:B------:R-:W-:-:S08]  /*3300*/  UMOV UR17, UR14 ;  /* 0x0000000e00117c82 */ /* 0x000fd00008000000 */
.L_x_61:
[----:B------:R-:W-:Y:S02]  /*3310*/  UIADD3 UR13, UPT, UPT, UR13, 0x1, URZ ;  /* 0x000000010d0d7890 */ /* 0x000fe4000fffe0ff */
[----:B--2---:R-:W-:Y:S02]  /*3320*/  ULEA UR6, UR17, UR5, 0x3 ;  /* 0x0000000511067291 */ /* 0x004fe4000f8e18ff */
[----:B------:R-:W-:Y:S01]  /*3330*/  UISETP.NE.AND UP0, UPT, UR13, URZ, UPT ;  /* 0x000000ff0d00728c */ /* 0x000fe2000bf05270 */
[----:B---3--:R-:W-:Y:S10]  /*3340*/  @P2 BRA `(.L_x_59) ;  /* 0x00000000000c2947 */ /* 0x008ff40003800000 */
[----:B-1----:R-:W-:Y:S04]  /*3350*/  SHF.L.U32 R2, R8, 0x1f, RZ ;  /* 0x0000001f08027819 */ /* 0x002fe800000006ff */
[----:B------:R-:W1:Y:S02]  /*3360*/  SYNCS.PHASECHK.TRANS64.TRYWAIT P0, [UR6], R2 ;  /* 0x00000002ff0075a7 */ /* 0x000e640008001106 */
[----:B-1----:R-:W-:Y:S05]  /*3370*/  @!P0 BRA `(.L_x_60) ;  /* 0x00000048002c8947 */ /* 0x002fea0003800000 */
.L_x_59:
[----:B------:R-:W-:Y:S01]  /*3380*/  UISETP.NE.AND UP1, UPT, UR12, 0x1, UPT ;  /* 0x000000010c00788c */ /* 0x000fe2000bf25270 */
[----:B------:R-:W-:Y:S01]  /*3390*/  PLOP3.LUT P2, PT, PT, PT, PT, 0x80, 0x8 ;  /* 0x000000000008781c */ /* 0x000fe20003f4f070 */
[----:B------:R-:W-:Y:S02]  /*33a0*/  UIADD3 UR14, UPT, UPT, UR17, 0x1, URZ ;  /* 0x00000001110e7890 */ /* 0x000fe4000fffe0ff */
[----:B------:R-:W-:Y:S02]  /*33b0*/  ULEA UR28, UR17, UR11, 0x9 ;  /* 0x0000000b111c7291 */ /* 0x000fe4000f8e48ff */
[----:B------:R-:W-:Y:S01]  /*33c0*/  UISETP.NE.AND UP2, UPT, UR14, 0x7, UPT ;  /* 0x000000070e00788c */ /* 0x000fe2000bf45270 */
[----:B------:R-:W-:Y:S01]  /*33d0*/  PLOP3.LUT P0, PT, PT, PT, UP1, 0x80, 0x8 ;  /* 0x000000000008781c */ /* 0x000fe20003f0f018 */
[----:B------:R-:W-:Y:S02]  /*33e0*/  UIADD3 UR40, UPT, UPT, UR28, 0x2, URZ ;  /* 0x000000021c287890 */ /* 0x000fe4000fffe0ff */
[----:B------:R-:W-:Y:S02]  /*33f0*/  USEL UR27, URZ, 0x1, UP2 ;  /* 0x00000001ff1b7887 */ /* 0x000fe40009000000 */
[----:B------:R-:W-:Y:S02]  /*3400*/  USEL UR14, UR14, URZ, UP2 ;  /* 0x000000ff0e0e7287 */ /* 0x000fe40009000000 */
[----:B------:R-:W-:Y:S02]  /*3410*/  UIADD3 UR36, UPT, UPT, UR28, 0x4, URZ ;  /* 0x000000041c247890 */ /* 0x000fe4000fffe0ff */
[----:B------:R-:W-:Y:S01]  /*3420*/  @UP1 ULEA UR26, UR14, UR5, 0x3 ;  /* 0x000000050e1a1291 */ /* 0x000fe2000f8e18ff */
[----:B------:R-:W-:Y:S01]  /*3430*/  LOP3.LUT R8, R8, UR27, RZ, 0x3c, !PT ;  /* 0x0000001b08087c12 */ /* 0x000fe2000f8e3cff */
[----:B------:R-:W-:Y:S02]  /*3440*/  UIADD3 UR32, UPT, UPT, UR28, 0x6, URZ ;  /* 0x000000061c207890 */ /* 0x000fe4000fffe0ff */
[----:B------:R-:W-:Y:S01]  /*3450*/  UIADD3 UR6, UPT, UPT, UR6, 0x38, URZ ;  /* 0x0000003806067890 */ /* 0x000fe2000fffe0ff */
[----:B-1----:R-:W-:Y:S01]  /*3460*/  @P0 SHF.L.U32 R0, R8, 0x1f, RZ ;  /* 0x0000001f08000819 */ /* 0x002fe200000006ff */
[----:B------:R-:W-:Y:S01]  /*3470*/  UIADD3 UR12, UPT, UPT, UR12, -0x1, URZ ;  /* 0xffffffff0c0c7890 */ /* 0x000fe2000fffe0ff */
[----:B------:R-:W-:Y:S02]  /*3480*/  UMOV UR29, 0x40004040 ;  /* 0x40004040001d7882 */ /* 0x000fe40000000000 */
[----:B------:R2:W3:Y:S01]  /*3490*/  @P0 SYNCS.PHASECHK.TRANS64.TRYWAIT P2, [UR26], R0 ;  /* 0x00000000ff0005a7 */ /* 0x0004e2000804111a */
[----:B------:R-:W-:Y:S01]  /*34a0*/  ULEA UR26, UR17, UR10, 0xa ;  /* 0x0000000a111a7291 */ /* 0x000fe2000f8e50ff */
[----:B------:R-:W-:Y:S01]  /*34b0*/  UMOV UR27, 0x40004040 ;  /* 0x40004040001b7882 */ /* 0x000fe20000000000 */
[----:B------:R-:W-:Y:S02]  /*34c0*/  UMOV UR41, 0x40004040 ;  /* 0x4000404000297882 */ /* 0x000fe40000000000 */
[----:B------:R-:W-:Y:S02]  /*34d0*/  UIADD3 UR38, UPT, UPT, UR26, 0x2, URZ ;  /* 0x000000021a267890 */ /* 0x000fe4000fffe0ff */
[----:B------:R-:W-:Y:S02]  /*34e0*/  UIADD3 UR34, UPT, UPT, UR26, 0x4, URZ ;  /* 0x000000041a227890 */ /* 0x000fe4000fffe0ff */
[----:B------:R-:W-:Y:S01]  /*34f0*/  UIADD3 UR30, UPT, UPT, UR26, 0x6, URZ ;  /* 0x000000061a1e7890 */ /* 0x000fe2000fffe0ff */
[----:B------:R2:W-:Y:S01]  /*3500*/  UTCHMMA gdesc[UR26], gdesc[UR28], tmem[UR8], tmem[UR24], idesc[UR25], UP4 ;  /* 0x00ff181c1a0075ea */ /* 0x0005e2000a000008 */
[----:B------:R-:W-:Y:S01]  /*3510*/  UPLOP3.LUT UP4, UPT, UPT, UPT, UPT, 0x80, 0x8 ;  /* 0x000000000008789c */ /* 0x000fe20003f8f070 */
[----:B------:R-:W-:Y:S01]  /*3520*/  UMOV UR39, 0x40004040 ;  /* 0x4000404000277882 */ /* 0x000fe20000000000 */
[----:B------:R-:W-:Y:S01]  /*3530*/  UMOV UR37, 0x40004040 ;  /* 0x4000404000257882 */ /* 0x000fe20000000000 */
[----:B------:R2:W-:Y:S01]  /*3540*/  UTCHMMA gdesc[UR38], gdesc[UR40], tmem[UR8], tmem[UR22], idesc[UR23], UPT ;  /* 0x00ff1628260075ea */ /* 0x0005e2000b800008 */
[----:B------:R-:W-:Y:S01]  /*3550*/  UMOV UR35, 0x40004040 ;  /* 0x4000404000237882 */ /* 0x000fe20000000000 */
[----:B------:R-:W-:Y:S01]  /*3560*/  UMOV UR33, 0x40004040 ;  /* 0x4000404000217882 */ /* 0x000fe20000000000 */
[----:B------:R-:W-:Y:S01]  /*3570*/  UMOV UR31, 0x40004040 ;  /* 0x40004040001f7882 */ /* 0x000fe20000000000 */
[----:B------:R2:W-:Y:S01]  /*3580*/  UTCHMMA gdesc[UR34], gdesc[UR36], tmem[UR8], tmem[UR20], idesc[UR21], UPT ;  /* 0x00ff1424220075ea */ /* 0x0005e2000b800008 */
[----:B------:R2:W-:Y:S01]  /*3590*/  UTCHMMA gdesc[UR30], gdesc[UR32], tmem[UR8], tmem[UR18], idesc[UR19], UPT ;  /* 0x00ff12201e0075ea */ /* 0x0005e2000b800008 */
[----:B------:R2:W-:Y:S01]  /*35a0*/  UTCBAR [UR6], URZ ;  /* 0x000000ff060073e9 */ /* 0x0005e200080000ff */
[----:B------:R-:W-:Y:S01]  /*35b0*/  UMOV UR17, UR14 ;  /* 0x0000000e00117c82 */ /* 0x000fe20008000000 */
[----:B------:R-:W-:Y:S05]  /*35c0*/  BRA.U UP0, `(.L_x_61) ;  /* 0xfffffffd00507547 */ /* 0x000fea000b83ffff */
.L_x_58:
[----:B------:R-:W-:Y:S01]  /*35d0*/  UIADD3 UR15, UPT, UPT, UR15, 0x1, URZ ;  /* 0x000000010f0f7890 */ /* 0x000fe2000fffe0ff */
[C---:B------:R-:W-:Y:S01]  /*35e0*/  ISETP.NE.AND P0, PT, R10.reuse, 0x2, PT ;  /* 0x000000020a00780c */ /* 0x040fe20003f05270 */
[----:B------:R-:W-:Y:S02]  /*35f0*/  UIADD3 UR7, UPT, UPT, UR7, 0xd0, URZ ;  /* 0x000000d007077890 */ /* 0x000fe4000fffe0ff */
[----:B------:R-:W-:Y:S01]  /*3600*/  UISETP.NE.AND UP0, UPT, UR15, 0x4, UPT ;  /* 0x000000040f00788c */ /* 0x000fe2000bf05270 */
[----:B-12---:R-:W-:Y:S02]  /*3610*/  SEL R0, RZ, 0x1, P0 ;  /* 0x00000001ff007807 */ /* 0x006fe40000000000 */
[----:B------:R-:W-:Y:S01]  /*3620*/  SEL R10, R10, RZ, P0 ;  /* 0x000000ff0a0a7207 */ /* 0x000fe20000000000 */
[----:B------:R-:W-:Y:S01]  /*3630*/  USEL UR6, URZ, 0x1, UP0 ;  /* 0x00000001ff067887 */ /* 0x000fe20008000000 */
[----:B------:R-:W-:Y:S01]  /*3640*/  LOP3.LUT R9, R9, R0, RZ, 0x3c, !PT ;  /* 0x0000000009097212 */ /* 0x000fe200078e3cff */
[----:B------:R-:W-:Y:S01]  /*3650*/  USEL UR15, UR15, URZ, UP0 ;  /* 0x000000ff0f0f7287 */ /* 0x000fe20008000000 */
[----:B------:R1:W-:Y:S03]  /*3660*/  UTCBAR [UR7], URZ ;  /* 0x000000ff070073e9 */ /* 0x0003e600080000ff */
[----:B------:R-:W-:Y:S01]  /*3670*/  LOP3.LUT R11, R11, UR6, RZ, 0x3c, !PT ;  /* 0x000000060b0b7c12 */ /* 0x000fe2000f8e3cff */
[----:B------:R-:W-:Y:S07]  /*3680*/  @P1 BRA `(.L_x_62) ;  /* 0xfffffff800a01947 */ /* 0x000fee000383ffff */
[----:B------:R-:W2:Y:S01]  /*3690*/  S2UR UR4, SR_CgaCtaId ;  /* 0x00000000000479c3 */ /* 0x000ea20000008800 */
[----:B------:R-:W-:Y:S01]  /*36a0*/  ELECT P0, URZ, PT ;  /* 0x0000000000ff782f */ /* 0x000fe20003800000 */
[----:B------:R-:W-:Y:S01]  /*36b0*/  IMAD.MOV.U32 R0, RZ, RZ, 0x1 ;  /* 0x00000001ff007424 */ /* 0x000fe200078e00ff */
[----:B------:R-:W-:Y:S01]  /*36c0*/  UIADD3 UR5, UPT, UPT, UR5, 0xf0, URZ ;  /* 0x000000f005057890 */ /* 0x000fe2000fffe0ff */
[----:B------:R-:W-:Y:S01]  /*36d0*/  SHF.L.U32 R2, R11, 0x1f, RZ ;  /* 0x0000001f0b027819 */ /* 0x000fe200000006ff */
[----:B------:R-:W-:-:S03]  /*36e0*/  UMOV UR6, 0x40 ;  /* 0x0000004000067882 */ /* 0x000fc60000000000 */
[----:B------:R-:W-:Y:S01]  /*36f0*/  UVIRTCOUNT.DEALLOC.SMPOOL 0x80 ;  /* 0x000000800000784c */ /* 0x000fe20000000000 */
[----:B--2---:R-:W-:Y:S02]  /*3700*/  ULEA UR4, UR4, UR6, 0x18 ;  /* 0x0000000604047291 */ /* 0x004fe4000f8ec0ff */
[----:B------:R-:W-:-:S07]  /*3710*/  ULEA UR6, UR15, UR5, 0x3 ;  /* 0x000000050f067291 */ /* 0x000fce000f8e18ff */
[----:B------:R2:W-:Y:S02]  /*3720*/  @P0 STS.U8 [UR4+0x1c], R0 ;  /* 0x00001c00ff000988 */ /* 0x0005e40008000004 */
[----:B------:R-:W4:Y:S02]  /*3730*/  SYNCS.PHASECHK.TRANS64.TRYWAIT P0, [UR6], R2 ;  /* 0x00000002ff0075a7 */ /* 0x000f240008001106 */
[----:B--2-4-:R-:W-:Y:S05]  /*3740*/  @!P0 BRA `(.L_x_63) ;  /* 0x0000004400508947 */ /* 0x014fea0003800000 */
.L_x_144:
[----:B-1----:R-:W-:-:S04]  /*3750*/  UIADD3 UR7, UPT, UPT, UR15, 0x1, URZ ;  /* 0x000000010f077890 */ /* 0x002fc8000fffe0ff */
[----:B------:R-:W-:-:S04]  /*3760*/  UISETP.NE.AND UP0, UPT, UR7, 0x4, UPT ;  /* 0x000000040700788c */ /* 0x000fc8000bf05270 */
[----:B------:R-:W-:Y:S02]  /*3770*/  USEL UR8, URZ, 0x1, UP0 ;  /* 0x00000001ff087887 */ /* 0x000fe40008000000 */
[----:B------:R-:W-:-:S04]  /*3780*/  USEL UR7, UR7, URZ, UP0 ;  /* 0x000000ff07077287 */ /* 0x000fc80008000000 */
[----:B------:R-:W-:Y:S01]  /*3790*/  ULEA UR6, UR7, UR5, 0x3 ;  /* 0x0000000507067291 */ /* 0x000fe2000f8e18ff */
[----:B--2---:R-:W-:-:S04]  /*37a0*/  LOP3.LUT R2, R11, UR8, RZ, 0x3c, !PT ;  /* 0x000000080b027c12 */ /* 0x004fc8000f8e3cff */
[----:B------:R-:W-:-:S04]  /*37b0*/  SHF.L.U32 R3, R2, 0x1f, RZ ;  /* 0x0000001f02037819 */ /* 0x000fc800000006ff */
[----:B------:R-:W1:Y:S02]  /*37c0*/  SYNCS.PHASECHK.TRANS64.TRYWAIT P0, [UR6], R3 ;  /* 0x00000003ff0075a7 */ /* 0x000e640008001106 */
[----:B-1----:R-:W-:Y:S05]  /*37d0*/  @!P0 BRA `(.L_x_64) ;  /* 0x0000004400448947 */ /* 0x002fea0003800000 */
.L_x_146:
        /* <DEDUP_REMOVED lines=9> */
.L_x_148:
[----:B------:R-:W-:-:S04]  /*3870*/  UIADD3 UR7, UPT, UPT, UR7, 0x1, URZ ;  /* 0x0000000107077890 */ /* 0x000fc8000fffe0ff */
[----:B------:R-:W-:-:S04]  /*3880*/  UISETP.NE.AND UP0, UPT, UR7, 0x4, UPT ;  /* 0x000000040700788c */ /* 0x000fc8000bf05270 */
[----:B------:R-:W-:Y:S02]  /*3890*/  USEL UR6, URZ, 0x1, UP0 ;  /* 0x00000001ff067887 */ /* 0x000fe40008000000 */
[----:B------:R-:W-:-:S04]  /*38a0*/  USEL UR7, UR7, URZ, UP0 ;  /* 0x000000ff07077287 */ /* 0x000fc80008000000 */
[----:B------:R-:W-:Y:S01]  /*38b0*/  ULEA UR7, UR7, UR5, 0x3 ;  /* 0x0000000507077291 */ /* 0x000fe2000f8e18ff */
[----:B------:R-:W-:-:S04]  /*38c0*/  LOP3.LUT R2, R2, UR6, RZ, 0x3c, !PT ;  /* 0x0000000602027c12 */ /* 0x000fc8000f8e3cff */
[----:B------:R-:W-:-:S04]  /*38d0*/  SHF.L.U32 R2, R2, 0x1f, RZ ;  /* 0x0000001f02027819 */ /* 0x000fc800000006ff */
[----:B------:R-:W2:Y:S02]  /*38e0*/  SYNCS.PHASECHK.TRANS64.TRYWAIT P0, [UR7], R2 ;  /* 0x00000002ff0075a7 */ /* 0x000ea40008001107 */
[----:B--2---:R-:W-:Y:S05]  /*38f0*/  @!P0 BRA `(.L_x_66) ;  /* 0x00000044002c8947 */ /* 0x004fea0003800000 */
.L_x_150:
[----:B------:R-:W-:Y:S01]  /*3900*/  NOP ;  /* 0x0000000000007918 */ /* 0x000fe20000000000 */
[----:B-1----:R-:W1:Y:S01]  /*3910*/  LDS R0, [UR4+0x14] ;  /* 0x00001404ff007984 */ /* 0x002e620008000800 */
[----:B------:R-:W-:Y:S01]  /*3920*/  ULOP3.LUT UR6, UR16, 0xffff, URZ, 0xc0, !UPT ;  /* 0x0000ffff10067892 */ /* 0x000fe2000f8ec0ff */
[----:B------:R-:W-:Y:S01]  /*3930*/  UMOV UR8, 0xffff ;  /* 0x0000ffff00087882 */ /* 0x000fe20000000000 */
[----:B------:R-:W-:Y:S02]  /*3940*/  UMOV UR5, 0x1 ;  /* 0x0000000100057882 */ /* 0x000fe40000000000 */
[----:B------:R-:W-:-:S04]  /*3950*/  USHF.R.U32.HI UR6, URZ, 0x5, UR6 ;  /* 0x00000005ff067899 */ /* 0x000fc80008011606 */
[----:B------:R-:W-:Y:S02]  /*3960*/  USHF.L.U32 UR8, UR8, UR6, URZ ;  /* 0x0000000608087299 */ /* 0x000fe400080006ff */
[----:B------:R-:W-:-:S04]  /*3970*/  USHF.L.U32 UR5, UR5, UR6, URZ ;  /* 0x0000000605057299 */ /* 0x000fc800080006ff */
[----:B-1----:R-:W-:-:S04]  /*3980*/  LOP3.LUT R0, R0, UR8, RZ, 0xc0, !PT ;  /* 0x0000000800007c12 */ /* 0x002fc8000f8ec0ff */
[----:B------:R-:W-:-:S13]  /*3990*/  ISETP.NE.AND P0, PT, R0, UR8, PT ;  /* 0x0000000800007c0c */ /* 0x000fda000bf05270 */
[----:B------:R-:W-:Y:S05]  /*39a0*/  @P0 BRA `(.L_x_67) ;  /* 0x0000000000580947 */ /* 0x000fea0003800000 */
[----:B------:R-:W1:Y:S02]  /*39b0*/  LDS R0, [UR4+0x18] ;  /* 0x00001804ff007984 */ /* 0x000e640008000800 */
[----:B-1----:R-:W-:-:S04]  /*39c0*/  LOP3.LUT R0, R0, UR5, RZ, 0xc0, !PT ;  /* 0x0000000500007c12 */ /* 0x002fc8000f8ec0ff */
[----:B------:R-:W-:-:S13]  /*39d0*/  ISETP.NE.AND P0, PT, R0, UR5, PT ;  /* 0x0000000500007c0c */ /* 0x000fda000bf05270 */
[----:B------:R-:W-:Y:S05]  /*39e0*/  @P0 BRA `(.L_x_68) ;  /* 0x00000000003c0947 */ /* 0x000fea0003800000 */
[----:B------:R-:W1:Y:S01]  /*39f0*/  S2R R2, SR_LANEID ;  /* 0x0000000000027919 */ /* 0x000e620000000000 */
[----:B------:R-:W-:Y:S01]  /*3a00*/  ULOP3.LUT UR8, URZ, UR8, URZ, 0x33, !UPT ;  /* 0x00000008ff087292 */ /* 0x000fe2000f8e33ff */
[----:B------:R-:W-:Y:S02]  /*3a10*/  VOTEU.ANY UR7, UPT, PT ;  /* 0x0000000000077886 */ /* 0x000fe400038e0100 */
[----:B------:R-:W-:-:S03]  /*3a20*/  UFLO.U32 UR7, UR7 ;  /* 0x00000007000772bd */ /* 0x000fc600080e0000 */
[----:B------:R-:W-:-:S04]  /*3a30*/  IMAD.U32 R0, RZ, RZ, UR8 ;  /* 0x00000008ff007e24 */ /* 0x000fc8000f8e00ff */
[----:B------:R2:W4:Y:S02]  /*3a40*/  REDUX UR6, R0 ;  /* 0x00000000000673c4 */ /* 0x0005240000000000 */
[----:B------:R1:W-:Y:S02]  /*3a50*/  UTCATOMSWS.AND URZ, UR8 ;  /* 0x0000000800ff79e3 */ /* 0x0003e40008000000 */
[----:B-1----:R-:W-:Y:S02]  /*3a60*/  ISETP.EQ.U32.AND P0, PT, R2, UR7, PT ;  /* 0x0000000702007c0c */ /* 0x002fe4000bf02070 */
[----:B--2---:R-:W-:Y:S02]  /*3a70*/  LOP3.LUT R0, RZ, UR5, RZ, 0x33, !PT ;  /* 0x00000005ff007c12 */ /* 0x004fe4000f8e33ff */
[----:B----4-:R-:W-:Y:S02]  /*3a80*/  MOV R2, UR6 ;  /* 0x0000000600027c02 */ /* 0x010fe40008000f00 */
[----:B------:R-:W1:Y:S07]  /*3a90*/  REDUX UR5, R0 ;  /* 0x00000000000573c4 */ /* 0x000e6e0000000000 */
[----:B------:R2:W-:Y:S01]  /*3aa0*/  @P0 ATOMS.AND RZ, [UR4+0x14], R2 ;  /* 0x00001402ffff098c */ /* 0x0005e2000a800004 */
[----:B-1----:R-:W-:-:S05]  /*3ab0*/  IMAD.U32 R0, RZ, RZ, UR5 ;  /* 0x00000005ff007e24 */ /* 0x002fca000f8e00ff */
[----:B------:R2:W-:Y:S01]  /*3ac0*/  @P0 ATOMS.AND RZ, [UR4+0x18], R0 ;  /* 0x00001800ffff098c */ /* 0x0005e2000a800004 */
[----:B------:R-:W-:Y:S05]  /*3ad0*/  BRA `(.L_x_69) ;  /* 0x0000000000147947 */ /* 0x000fea0003800000 */
.L_x_68:
[----:B------:R-:W-:Y:S02]  /*3ae0*/  MOV R2, 0x3b00 ;  /* 0x00003b0000027802 */ /* 0x000fe40000000f00 */
[----:B---3-5:R-:W-:Y:S05]  /*3af0*/  CALL.REL.NOINC `($__internal_0_$__cuda_sm10x_tcgen05_guardrail_trap_col_being_dealloced_not_returned_by_alloc) ;  /* 0x0000004400a07944 */ /* 0x028fea0003c00000 */
[----:B------:R-:W-:Y:S05]  /*3b00*/  BRA `(.L_x_69) ;  /* 0x0000000000087947 */ /* 0x000fea0003800000 */
.L_x_67:
[----:B------:R-:W-:Y:S02]  /*3b10*/  MOV R2, 0x3b30 ;  /* 0x00003b3000027802 */ /* 0x000fe40000000f00 */
[----:B---3-5:R-:W-:Y:S05]  /*3b20*/  CALL.REL.NOINC `($__internal_2_$__cuda_sm10x_tcgen05_guardrail_trap_unallocated_columns_being_dealloced) ;  /* 0x0000004400ac7944 */ /* 0x028fea0003c00000 */
.L_x_69:
[----:B------:R-:W-:Y:S01]  /*3b30*/  NOP ;  /* 0x0000000000007918 */ /* 0x000fe20000000000 */
[----:B------:R-:W-:Y:S05]  /*3b40*/  EXIT ;  /* 0x000000000000794d */ /* 0x000fea0003800000 */
.L_x_51:
[----:B------:R-:W-:-:S09]  /*3b50*/  UISETP.NE.OR UP2, UPT, UR8, 0x3, !UP2 ;  /* 0x000000030800788c */ /* 0x000fd2000d745670 */
[----:B------:R-:W-:Y:S05]  /*3b60*/  BRA.U UP2, `(.L_x_70) ;  /* 0x0000000d02b07547 */ /* 0x000fea000b800000 */
[----:B------:R-:W1:Y:S01]  /*3b70*/  LDC R0, c[0x0][0xb30] ;  /* 0x0002cc00ff007b82 */ /* 0x000e620000000800 */
[----:B------:R-:W2:Y:S01]  /*3b80*/  LDCU.64 UR8, c[0x0][0x888] ;  /* 0x00011100ff0877ac */ /* 0x000ea20008000a00 */
[----:B------:R-:W-:Y:S02]  /*3b90*/  HFMA2 R27, -RZ, RZ, 0, 0 ;  /* 0x00000000ff1b7431 */ /* 0x000fe400000001ff */
[----:B------:R-:W-:Y:S01]  /*3ba0*/  IMAD.MOV.U32 R29, RZ, RZ, 0x1 ;  /* 0x00000001ff1d7424 */ /* 0x000fe200078e00ff */
[----:B------:R-:W-:Y:S01]  /*3bb0*/  MOV R25, 0x2000 ;  /* 0x0000200000197802 */ /* 0x000fe20000000f00 */
[----:B------:R-:W4:Y:S01]  /*3bc0*/  LDCU.64 UR4, c[0x0][0x890] ;  /* 0x00011200ff0477ac */ /* 0x000f220008000a00 */
[----:B------:R-:W-:Y:S01]  /*3bd0*/  IMAD.MOV.U32 R28, RZ, RZ, RZ ;  /* 0x000000ffff1c7224 */ /* 0x000fe200078e00ff */
[----:B------:R-:W3:Y:S01]  /*3be0*/  LDC R24, c[0x0][0x370] ;  /* 0x0000dc00ff187b82 */ /* 0x000ee20000000800 */
[----:B------:R-:W-:Y:S01]  /*3bf0*/  UMOV UR7, 0x400 ;  /* 0x0000040000077882 */ /* 0x000fe20000000000 */
[----:B------:R-:W-:-:S02]  /*3c00*/  UPLOP3.LUT UP1, UPT, UPT, UPT, UPT, 0x40, 0x4 ;  /* 0x000000000004789c */ /* 0x000fc40003f2e870 */
[----:B------:R-:W-:Y:S01]  /*3c10*/  ULEA UR7, UR37, UR7, 0x18 ;  /* 0x0000000725077291 */ /* 0x000fe2000f8ec0ff */
[----:B------:R-:W-:-:S03]  /*3c20*/  UMOV UR13, URZ ;  /* 0x000000ff000d7c82 */ /* 0x000fc60008000000 */
[----:B------:R-:W3:Y:S01]  /*3c30*/  LDC R3, c[0x0][0xb0c] ;  /* 0x0002c300ff037b82 */ /* 0x000ee20000000800 */
[----:B--2---:R-:W-:Y:S02]  /*3c40*/  UISETP.NE.U32.AND UP3, UPT, UR8, URZ, UPT ;  /* 0x000000ff0800728c */ /* 0x004fe4000bf65070 */
[----:B----4-:R-:W-:-:S05]  /*3c50*/  UISETP.NE.U32.AND UP4, UPT, UR4, URZ, UPT ;  /* 0x000000ff0400728c */ /* 0x010fca000bf85070 */
[----:B------:R-:W2:Y:S01]  /*3c60*/  LDC R18, c[0x0][0xb20] ;  /* 0x0002c800ff127b82 */ /* 0x000ea20000000800 */
[----:B-1----:R-:W-:Y:S01]  /*3c70*/  ISETP.NE.AND P1, PT, R0, 0x1, PT ;  /* 0x000000010000780c */ /* 0x002fe20003f25270 */
[----:B------:R-:W-:Y:S02]  /*3c80*/  UISETP.NE.AND.EX UP3, UPT, UR9, URZ, UPT, UP3 ;  /* 0x000000ff0900728c */ /* 0x000fe4000bf65330 */
[----:B------:R-:W-:-:S04]  /*3c90*/  UISETP.NE.AND.EX UP4, UPT, UR5, URZ, UPT, UP4 ;  /* 0x000000ff0500728c */ /* 0x000fc8000bf85340 */
[----:B------:R-:W1:Y:S08]  /*3ca0*/  LDC.64 R30, c[0x0][0x348] ;  /* 0x0000d200ff1e7b82 */ /* 0x000e700000000a00 */
[----:B------:R-:W4:Y:S08]  /*3cb0*/  LDC.64 R16, c[0x0][0xb10] ;  /* 0x0002c400ff107b82 */ /* 0x000f300000000a00 */
[----:B------:R-:W1:Y:S08]  /*3cc0*/  LDC.64 R6, c[0x0][0xb18] ;  /* 0x0002c600ff067b82 */ /* 0x000e700000000a00 */
[----:B------:R-:W1:Y:S08]  /*3cd0*/  LDC.64 R4, c[0x0][0xb28] ;  /* 0x0002ca00ff047b82 */ /* 0x000e700000000a00 */
[----:B--23--:R-:W1:Y:S02]  /*3ce0*/  LDC R19, c[0x0][0x374] ;  /* 0x0000dd00ff137b82 */ /* 0x00ce640000000800 */
.L_x_79:
[C---:B------:R-:W-:Y:S02]  /*3cf0*/  LEA R0, R28.reuse, UR7, 0x3 ;  /* 0x000000071c007c11 */ /* 0x040fe4000f8e18ff */
[----:B------:R-:W-:Y:S02]  /*3d00*/  SHF.L.U32 R2, R27, 0x1f, RZ ;  /* 0x0000001f1b027819 */ /* 0x000fe400000006ff */
[----:B------:R-:W-:Y:S02]  /*3d10*/  LEA R20, R28, UR7, 0x4 ;  /* 0x000000071c147c11 */ /* 0x000fe4000f8e20ff */
[----:B--2---:R-:W2:Y:S02]  /*3d20*/  SYNCS.PHASECHK.TRANS64.TRYWAIT P0, [R0+URZ+0xb0], R2 ;  /* 0x0000b002000075a7 */ /* 0x004ea400080011ff */
[----:B--2---:R-:W-:Y:S05]  /*3d30*/  @!P0 BRA `(.L_x_71) ;  /* 0x0000004000348947 */ /* 0x004fea0003800000 */
.L_x_151:
[----:B------:R-:W-:Y:S01]  /*3d40*/  ISETP.GE.AND P0, PT, R40, 0x1, PT ;  /* 0x000000012800780c */ /* 0x000fe20003f06270 */
[----:B------:R-:W3:Y:S01]  /*3d50*/  LDS.128 R20, [R20+0x140] ;  /* 0x0001400014147984 */ /* 0x000ee20000000c00 */
[----:B--2---:R-:W-:Y:S01]  /*3d60*/  VIADD R0, R0, 0xc0 ;  /* 0x000000c000007836 */ /* 0x004fe20000000000 */
[----:B------:R-:W-:Y:S01]  /*3d70*/  @!PT LDS RZ, [RZ] ;  /* 0x00000000fffff984 */ /* 0x000fe20000000800 */
[----:B------:R-:W-:Y:S01]  /*3d80*/  @!PT LDS RZ, [RZ] ;  /* 0x00000000fffff984 */ /* 0x000fe20000000800 */
[----:B------:R-:W-:Y:S01]  /*3d90*/  @!PT LDS RZ, [RZ] ;  /* 0x00000000fffff984 */ /* 0x000fe20000000800 */
[----:B------:R-:W-:Y:S01]  /*3da0*/  @!PT LDS RZ, [RZ] ;  /* 0x00000000fffff984 */ /* 0x000fe20000000800 */
[----:B------:R2:W-:Y:S06]  /*3db0*/  MEMBAR.ALL.CTA ;  /* 0x0000000000007992 */ /* 0x0005ec0000008000 */
[----:B--2---:R-:W2:Y:S01]  /*3dc0*/  FENCE.VIEW.ASYNC.S ;  /* 0x00000000000073c6 */ /* 0x004ea20000000000 */
[----:B------:R-:W-:Y:S04]  /*3dd0*/  PRMT R0, RZ, 0x654, R0 ;  /* 0x00000654ff007816 */ /* 0x000fe80000000000 */
[----:B--2---:R2:W-:Y:S01]  /*3de0*/  SYNCS.ARRIVE.TRANS64.RED.A1T0 RZ, [R0+URZ], RZ ;  /* 0x000000ff00ff79a7 */ /* 0x0045e200081004ff */
[----:B---3--:R-:W-:Y:S11]  /*3df0*/  LOP3.LUT P3, RZ, R22, 0x1, RZ, 0xc0, !PT ;  /* 0x0000000116ff7812 */ /* 0x008ff6000786c0ff */
[----:B------:R-:W-:Y:S02]  /*3e00*/  @!UPT UIADD3 URZ, UPT, UPT, URZ, URZ, URZ ;  /* 0x000000fffffff290 */ /* 0x000fe4000fffe0ff */
[----:B------:R-:W-:Y:S02]  /*3e10*/  @P3 MOV R11, R20 ;  /* 0x00000014000b3202 */ /* 0x000fe40000000f00 */
[----:B------:R-:W-:Y:S01]  /*3e20*/  @P3 LOP3.LUT R10, R21, 0xffff, RZ, 0xc0, !PT ;  /* 0x0000ffff150a3812 */ /* 0x000fe200078ec0ff */
[----:B--2---:R-:W-:Y:S06]  /*3e30*/  @!P0 BRA `(.L_x_72) ;  /* 0x0000000000a48947 */ /* 0x004fec0003800000 */
[-C--:B-1----:R-:W-:Y:S01]  /*3e40*/  IMAD.HI.U32 R0, R19, R7.reuse, RZ ;  /* 0x0000000713007227 */ /* 0x082fe200078e00ff */
[----:B------:R-:W-:Y:S02]  /*3e50*/  ISETP.NE.AND P0, PT, R6, 0x1, PT ;  /* 0x000000010600780c */ /* 0x000fe40003f05270 */
[----:B------:R-:W-:Y:S01]  /*3e60*/  ISETP.NE.AND P2, PT, R40, 0x1, PT ;  /* 0x000000012800780c */ /* 0x000fe20003f45270 */
[----:B----4-:R-:W-:Y:S01]  /*3e70*/  IMAD.HI.U32 R9, R24, R16, RZ ;  /* 0x0000001018097227 */ /* 0x010fe200078e00ff */
[----:B------:R-:W-:Y:S02]  /*3e80*/  SHF.R.U32.HI R0, RZ, R18, R0 ;  /* 0x00000012ff007219 */ /* 0x000fe40000011600 */
[----:B------:R-:W-:Y:S01]  /*3e90*/  ISETP.NE.AND P4, PT, R3, 0x1, PT ;  /* 0x000000010300780c */ /* 0x000fe20003f85270 */
[----:B------:R-:W-:Y:S01]  /*3ea0*/  IMAD.HI.U32 R13, R10, R7, RZ ;  /* 0x000000070a0d7227 */ /* 0x000fe200078e00ff */
[----:B------:R-:W-:Y:S02]  /*3eb0*/  SHF.R.U32.HI R9, RZ, R17, R9 ;  /* 0x00000011ff097219 */ /* 0x000fe40000011609 */
[----:B------:R-:W-:Y:S01]  /*3ec0*/  SEL R0, R19, R0, !P0 ;  /* 0x0000000013007207 */ /* 0x000fe20004000000 */
[----:B------:R-:W-:Y:S01]  /*3ed0*/  IMAD.HI.U32 R12, R11, R16, RZ ;  /* 0x000000100b0c7227 */ /* 0x000fe200078e00ff */
[----:B------:R-:W-:Y:S03]  /*3ee0*/  SEL R9, R24, R9, !P4 ;  /* 0x0000000918097207 */ /* 0x000fe60006000000 */
[-C--:B------:R-:W-:Y:S01]  /*3ef0*/  IMAD.HI.U32 R8, R0, R4.reuse, RZ ;  /* 0x0000000400087227 */ /* 0x080fe200078e00ff */
[----:B------:R-:W-:Y:S03]  /*3f00*/  SHF.R.U32.HI R12, RZ, R17, R12 ;  /* 0x00000011ff0c7219 */ /* 0x000fe6000001160c */
[----:B------:R-:W-:Y:S01]  /*3f10*/  IMAD.HI.U32 R2, R9, R4, RZ ;  /* 0x0000000409027227 */ /* 0x000fe200078e00ff */
[-C--:B------:R-:W-:Y:S02]  /*3f20*/  @P2 SHF.R.U32.HI R0, RZ, R5.reuse, R8 ;  /* 0x00000005ff002219 */ /* 0x080fe40000011608 */
[----:B------:R-:W-:Y:S02]  /*3f30*/  SHF.R.U32.HI R8, RZ, R18, R13 ;  /* 0x00000012ff087219 */ /* 0x000fe4000001160d */
[----:B------:R-:W-:Y:S01]  /*3f40*/  @P2 SHF.R.U32.HI R9, RZ, R5, R2 ;  /* 0x00000005ff092219 */ /* 0x000fe20000011602 */
[----:B------:R-:W-:Y:S01]  /*3f50*/  IMAD R0, R40, R0, RZ ;  /* 0x0000000028007224 */ /* 0x000fe200078e02ff */
[----:B------:R-:W-:Y:S02]  /*3f60*/  SEL R8, R10, R8, !P0 ;  /* 0x000000080a087207 */ /* 0x000fe40004000000 */
[----:B------:R-:W-:Y:S01]  /*3f70*/  SEL R2, R11, R12, !P4 ;  /* 0x0000000c0b027207 */ /* 0x000fe20006000000 */
[----:B------:R-:W-:Y:S01]  /*3f80*/  IMAD R12, R40, R9, RZ ;  /* 0x00000009280c7224 */ /* 0x000fe200078e02ff */
[C---:B------:R-:W-:Y:S01]  /*3f90*/  ISETP.GE.AND P0, PT, R8.reuse, R0, PT ;  /* 0x000000000800720c */ /* 0x040fe20003f06270 */
[----:B------:R-:W-:Y:S03]  /*3fa0*/  IMAD.HI.U32 R0, R8, R4, RZ ;  /* 0x0000000408007227 */ /* 0x000fe600078e00ff */
[----:B------:R-:W-:Y:S02]  /*3fb0*/  ISETP.GE.OR P0, PT, R2, R12, P0 ;  /* 0x0000000c0200720c */ /* 0x000fe40000706670 */
[-C--:B------:R-:W-:Y:S04]  /*3fc0*/  SHF.R.U32.HI R0, RZ, R5.reuse, R0 ;  /* 0x00000005ff007219 */ /* 0x080fe80000011600 */
[----:B------:R-:W-:Y:S05]  /*3fd0*/  SEL R13, R8, R0, !P2 ;  /* 0x00000000080d7207 */ /* 0x000fea0005000000 */
[----:B------:R-:W-:Y:S02]  /*3fe0*/  IMAD.MOV R12, RZ, RZ, -R13 ;  /* 0x000000ffff0c7224 */ /* 0x000fe400078e0a0d */
[----:B------:R-:W-:Y:S04]  /*3ff0*/  @!P0 IMAD.HI.U32 R0, R2, R4, RZ ;  /* 0x0000000402008227 */ /* 0x000fe800078e00ff */
[----:B------:R-:W-:Y:S01]  /*4000*/  IMAD R12, R40, R12, R8 ;  /* 0x0000000c280c7224 */ /* 0x000fe200078e0208 */
[----:B------:R-:W-:Y:S04]  /*4010*/  @!P0 SHF.R.U32.HI R0, RZ, R5, R0 ;  /* 0x00000005ff008219 */ /* 0x000fe80000011600 */
[----:B------:R-:W-:Y:S04]  /*4020*/  @!P0 SEL R0, R2, R0, !P2 ;  /* 0x0000000002008207 */ /* 0x000fe80005000000 */
[----:B------:R-:W-:Y:S01]  /*4030*/  @!P0 IADD3 R13, PT, PT, R13, -R0, RZ ;  /* 0x800000000d0d8210 */ /* 0x000fe20007ffe0ff */
[----:B------:R-:W-:Y:S01]  /*4040*/  @!P0 IMAD R0, R9, R12, R0 ;  /* 0x0000000c09008224 */ /* 0x000fe200078e0200 */
[----:B------:R-:W-:Y:S01]  /*4050*/  IADD3 R9, PT, PT, -R8, RZ, RZ ;  /* 0x000000ff08097210 */ /* 0x000fe20007ffe1ff */
[--C-:B------:R-:W-:Y:S02]  /*4060*/  IMAD.MOV R12, RZ, RZ, -R2.reuse ;  /* 0x000000ffff0c7224 */ /* 0x100fe400078e0a02 */
[----:B------:R-:W-:Y:S02]  /*4070*/  @!P0 IMAD R8, R13, R40, R2 ;  /* 0x000000280d088224 */ /* 0x000fe400078e0202 */
[----:B------:R-:W-:Y:S02]  /*4080*/  @!P0 IMAD.MOV.U32 R2, RZ, RZ, R0 ;  /* 0x000000ffff028224 */ /* 0x000fe400078e0000 */
[----:B------:R-:W-:Y:S02]  /*4090*/  IMAD R11, R3, R12, R11 ;  /* 0x0000000c030b7224 */ /* 0x000fe400078e020b */
[----:B------:R-:W-:Y:S02]  /*40a0*/  IMAD R10, R6, R9, R10 ;  /* 0x00000009060a7224 */ /* 0x000fe400078e020a */
[----:B------:R-:W-:Y:S02]  /*40b0*/  IMAD R11, R2, R3, R11 ;  /* 0x00000003020b7224 */ /* 0x000fe400078e020b */
[----:B------:R-:W-:Y:S02]  /*40c0*/  IMAD R10, R8, R6, R10 ;  /* 0x00000006080a7224 */ /* 0x000fe400078e020a */
.L_x_72:
[----:B------:R-:W-:Y:S05]  /*40d0*/  BRA.U UP1, `(.L_x_73) ;  /* 0x0000000101107547 */ /* 0x000fea000b800000 */
[----:B------:R-:W-:Y:S04]  /*40e0*/  MOV R2, UR6 ;  /* 0x0000000600027c02 */ /* 0x000fe80008000f00 */
[----:B------:R-:W-:Y:S04]  /*40f0*/  SHF.L.U32 R2, R2, 0x1f, RZ ;  /* 0x0000001f02027819 */ /* 0x000fe800000006ff */
[----:B------:R-:W2:Y:S02]  /*4100*/  SYNCS.PHASECHK.TRANS64.TRYWAIT P0, [UR7+0xa8], R2 ;  /* 0x0000a802ff0075a7 */ /* 0x000ea40008001107 */
[----:B--2---:R-:W-:Y:S05]  /*4110*/  @!P0 BRA `(.L_x_74) ;  /* 0x0000003c00508947 */ /* 0x004fea0003800000 */
.L_x_73:
[----:B------:R-:W-:Y:S02]  /*4120*/  R2UR UR11, R15 ;  /* 0x000000000f0b72ca */ /* 0x000fe400000e0000 */
[----:B------:R-:W-:Y:S02]  /*4130*/  R2UR UR10, R14 ;  /* 0x000000000e0a72ca */ /* 0x000fe400000e0000 */
[----:B------:R-:W-:Y:S04]  /*4140*/  ISETP.NE.U32.AND P2, PT, RZ, UR4, PT ;  /* 0x00000004ff007c0c */ /* 0x000fe8000bf45070 */
[----:B------:R-:W-:Y:S05]  /*4150*/  ISETP.NE.AND.EX P2, PT, RZ, UR5, PT, P2 ;  /* 0x00000005ff007c0c */ /* 0x000fea000bf45320 */
[----:B------:R-:W-:Y:S02]  /*4160*/  USHF.L.U32 UR11, UR11, 0x7, URZ ;  /* 0x000000070b0b7899 */ /* 0x000fe400080006ff */
[----:B------:R-:W-:Y:S01]  /*4170*/  USHF.L.U32 UR10, UR10, 0x6, URZ ;  /* 0x000000060a0a7899 */ /* 0x000fe200080006ff */
[----:B------:R-:W-:Y:S11]  /*4180*/  BRA.U !UP4, `(.L_x_75) ;  /* 0x000000010c347547 */ /* 0x000ff6000b800000 */
[----:B------:R-:W-:Y:S01]  /*4190*/  UPLOP3.LUT UP0, UPT, UPT, UPT, UP3, 0x80, 0x8 ;  /* 0x000000000008789c */ /* 0x000fe20003f0f030 */
[----:B--2---:R-:W-:Y:S02]  /*41a0*/  HFMA2 R0, -RZ, RZ, 0, 5.9604644775390625e-08 ;  /* 0x00000001ff007431 */ /* 0x004fe400000001ff */
[----:B------:R-:W-:Y:S03]  /*41b0*/  IMAD.MOV.U32 R88, RZ, RZ, 0x1 ;  /* 0x00000001ff587424 */ /* 0x000fe600078e00ff */
[----:B------:R-:W-:Y:S05]  /*41c0*/  PLOP3.LUT P0, PT, PT, PT, UP0, 0x80, 0x8 ;  /* 0x000000000008781c */ /* 0x000fea0003f0f008 */
[----:B------:R-:W2:Y:S01]  /*41d0*/  @UP0 LDCU.64 UR14, c[0x0][0x888] ;  /* 0x00011100ff0e07ac */ /* 0x000ea20008000a00 */
[----:B------:R-:W-:Y:S07]  /*41e0*/  @UP0 UIMAD UR8, UR36, UR4, URZ ;  /* 0x00000004240802a4 */ /* 0x000fee000f8e02ff */
[----:B------:R-:W-:Y:S01]  /*41f0*/  @!P0 PRMT R88, R0, 0x7610, R88 ;  /* 0x0000761000588816 */ /* 0x000fe20000000058 */
[----:B--2---:R-:W-:Y:S03]  /*4200*/  @UP0 UIMAD.WIDE UR14, UR8, 0x4, UR14 ;  /* 0x00000004080e08a5 */ /* 0x004fe6000f8e020e */
[----:B------:R-:W2:Y:S03]  /*4210*/  @!UP0 LDCU UR8, c[0x0][0x880] ;  /* 0x00011000ff0887ac */ /* 0x000ea60008000800 */
[----:B------:R-:W-:Y:S01]  /*4220*/  IMAD.U32 R8, RZ, RZ, UR14 ;  /* 0x0000000eff087e24 */ /* 0x000fe2000f8e00ff */
[----:B------:R-:W-:Y:S05]  /*4230*/  MOV R9, UR15 ;  /* 0x0000000f00097c02 */ /* 0x000fea0008000f00 */
[----:B-----5:R3:W5:Y:S02]  /*4240*/  @P0 LDG.E R49, desc[UR46][R8.64] ;  /* 0x0000002e08310981 */ /* 0x020764000c1e1900 */
[----:B--23--:R-:W-:Y:S07]  /*4250*/  @!P0 IMAD.U32 R49, RZ, RZ, UR8 ;  /* 0x00000008ff318e24 */ /* 0x00cfee000f8e00ff */
.L_x_75:
[----:B-----5:R-:W-:Y:S01]  /*4260*/  @!P2 FSETP.EQ.AND P0, PT, R49, RZ, PT ;  /* 0x000000ff3100a20b */ /* 0x020fe20003f02000 */
[----:B------:R-:W-:Y:S01]  /*4270*/  @!UPT UIADD3 URZ, UPT, UPT, URZ, URZ, URZ ;  /* 0x000000fffffff290 */ /* 0x000fe2000fffe0ff */
[----:B------:R-:W-:Y:S11]  /*4280*/  @!P2 BRA `(.L_x_76) ;  /* 0x000000000014a947 */ /* 0x000ff60003800000 */
[----:B------:R-:W-:Y:S02]  /*4290*/  LOP3.LUT P2, RZ, R88, 0xff, RZ, 0xc0, !PT ;  /* 0x000000ff58ff7812 */ /* 0x000fe4000784c0ff */
[----:B------:R-:W-:Y:S04]  /*42a0*/  PLOP3.LUT P0, PT, PT, PT, UP0, 0x80, 0x8 ;  /* 0x000000000008781c */ /* 0x000fe80003f0f008 */
[----:B------:R-:W-:Y:S07]  /*42b0*/  PLOP3.LUT P0, PT, P0, PT, PT, 0x8, 0x80 ;  /* 0x000000000080781c */ /* 0x000fee000070e170 */
[----:B------:R-:W-:Y:S11]  /*42c0*/  @P2 FSETP.EQ.AND P0, PT, R49, RZ, PT ;  /* 0x000000ff3100220b */ /* 0x000ff60003f02000 */
[----:B------:R-:W-:Y:S02]  /*42d0*/  @!UPT UIADD3 URZ, UPT, UPT, URZ, URZ, URZ ;  /* 0x000000fffffff290 */ /* 0x000fe4000fffe0ff */
.L_x_76:
[----:B------:R-:W-:Y:S01]  /*42e0*/  ULEA UR15, UR13, UR7, 0x3 ;  /* 0x000000070d0f7291 */ /* 0x000fe2000f8e18ff */
[----:B------:R-:W-:Y:S02]  /*42f0*/  SHF.L.U32 R9, R29, 0x1f, RZ ;  /* 0x0000001f1d097819 */ /* 0x000fe400000006ff */
[----:B------:R-:W-:Y:S04]  /*4300*/  ELECT P4, URZ, PT ;  /* 0x0000000000ff782f */ /* 0x000fe80003880000 */
[----:B------:R-:W-:Y:S02]  /*4310*/  PLOP3.LUT P4, PT, P0, P4, PT, 0xf2, 0x2f ;  /* 0x00000000002f781c */ /* 0x000fe40000789e72 */
[----:B------:R-:W3:Y:S11]  /*4320*/  SYNCS.PHASECHK.TRANS64.TRYWAIT P2, [UR15+0x88], R9 ;  /* 0x00008809ff0075a7 */ /* 0x000ef6000804110f */
[----:B-1----:R-:W-:Y:S05]  /*4330*/  @!P4 IADD3 R8, P0, PT, R30, 0x580, RZ ;  /* 0x000005801e08c810 */ /* 0x002fea0007f1e0ff */
[----:B--2---:R-:W-:Y:S01]  /*4340*/  @!P4 IMAD.X R2, RZ, RZ, R31, P0 ;  /* 0x000000ffff02c224 */ /* 0x004fe200000e061f */
[----:B---3--:R-:W-:Y:S07]  /*4350*/  @!P2 BRA `(.L_x_77) ;  /* 0x0000003800d8a947 */ /* 0x008fee0003800000 */
.L_x_154:
[----:B------:R-:W2:Y:S01]  /*4360*/  LDC.64 R12, c[0x0][0xb18] ;  /* 0x0002c600ff0c7b82 */ /* 0x000ea20000000a00 */
[----:B------:R-:W-:Y:S01]  /*4370*/  @!P4 R2UR UR8, R2 ;  /* 0x000000000208c2ca */ /* 0x000fe200000e0000 */
[----:B------:R-:W-:Y:S01]  /*4380*/  VOTEU.ALL UP2, P4 ;  /* 0x0000000000ff7886 */ /* 0x000fe20002040000 */
[----:B------:R-:W-:Y:S01]  /*4390*/  @!P4 R2UR UR9, R8 ;  /* 0x000000000809c2ca */ /* 0x000fe200000e0000 */
[----:B------:R-:W-:Y:S01]  /*43a0*/  VOTEU.ALL UP1, P4 ;  /* 0x0000000000ff7886 */ /* 0x000fe20002020000 */
[----:B-1----:R-:W-:Y:S03]  /*43b0*/  @!P4 IMAD.MOV.U32 R0, RZ, RZ, 0x2000 ;  /* 0x00002000ff00c424 */ /* 0x002fe600078e00ff */
[----:B------:R-:W1:Y:S01]  /*43c0*/  @!P1 LDC R2, c[0x0][0xb0c] ;  /* 0x0002c300ff029b82 */ /* 0x000e620000000800 */
[----:B------:R-:W-:Y:S01]  /*43d0*/  UMOV UR20, 0x0 ;  /* 0x0000000000147882 */ /* 0x000fe20000000000 */
[----:B------:R-:W-:Y:S01]  /*43e0*/  UMOV UR21, 0x10000000 ;  /* 0x1000000000157882 */ /* 0x000fe20000000000 */
[----:B------:R-:W-:Y:S01]  /*43f0*/  UMOV UR12, UR36 ;  /* 0x00000024000c7c82 */ /* 0x000fe20008000000 */
[----:B------:R-:W-:Y:S01]  /*4400*/  UIADD3 UR14, UPT, UPT, UR13, 0x1, URZ ;  /* 0x000000010d0e7890 */ /* 0x000fe2000fffe0ff */
[----:B------:R-:W-:Y:S01]  /*4410*/  @P3 SHF.R.U32.HI R26, RZ, 0x10, R21 ;  /* 0x00000010ff1a3819 */ /* 0x000fe20000011615 */
[----:B------:R-:W-:Y:S02]  /*4420*/  VIADD R28, R28, 0x1 ;  /* 0x000000011c1c7836 */ /* 0x000fe40000000000 */
[----:B------:R-:W-:Y:S01]  /*4430*/  IMAD.U32 R9, RZ, RZ, UR8 ;  /* 0x00000008ff097e24 */ /* 0x000fe2000f8e00ff */
[----:B------:R-:W-:Y:S01]  /*4440*/  @!UP2 ULEA UR8, UR13, UR7, 0xd ;  /* 0x000000070d08a291 */ /* 0x000fe2000f8e68ff */
[----:B------:R-:W-:Y:S01]  /*4450*/  IMAD.U32 R8, RZ, RZ, UR9 ;  /* 0x00000009ff087e24 */ /* 0x000fe2000f8e00ff */
[----:B------:R-:W-:Y:S02]  /*4460*/  UIADD3 UR9, UPT, UPT, UR15, 0x70, URZ ;  /* 0x000000700f097890 */ /* 0x000fe4000fffe0ff */
[----:B------:R-:W-:Y:S01]  /*4470*/  @!P4 R2UR UR19, R9 ;  /* 0x000000000913c2ca */ /* 0x000fe200000e0000 */
[----:B------:R-:W-:Y:S01]  /*4480*/  @!UP2 UIADD3 UR8, UPT, UPT, UR8, 0x200, URZ ;  /* 0x000002000808a890 */ /* 0x000fe2000fffe0ff */
[----:B------:R-:W-:Y:S01]  /*4490*/  @!P4 R2UR UR18, R8 ;  /* 0x000000000812c2ca */ /* 0x000fe200000e0000 */
[----:B------:R-:W-:Y:S01]  /*44a0*/  UISETP.NE.AND UP5, UPT, UR14, 0x3, UPT ;  /* 0x000000030e00788c */ /* 0x000fe2000bfa5270 */
[----:B------:R-:W3:Y:S01]  /*44b0*/  LDC.64 R8, c[0x0][0xb10] ;  /* 0x0002c400ff087b82 */ /* 0x000ee20000000a00 */
[----:B------:R-:W-:Y:S02]  /*44c0*/  UPRMT UR16, UR37, 0x654, UR9 ;  /* 0x0000065425107896 */ /* 0x000fe40008000009 */
[----:B------:R-:W-:Y:S02]  /*44d0*/  USEL UR17, URZ, 0x1, UP5 ;  /* 0x00000001ff117887 */ /* 0x000fe4000a800000 */
[----:B------:R-:W-:Y:S04]  /*44e0*/  USEL UR14, UR14, URZ, UP5 ;  /* 0x000000ff0e0e7287 */ /* 0x000fe8000a800000 */
[----:B------:R-:W-:Y:S01]  /*44f0*/  ULEA UR13, UR14, UR7, 0x3 ;  /* 0x000000070e0d7291 */ /* 0x000fe2000f8e18ff */
[----:B------:R-:W-:Y:S01]  /*4500*/  LOP3.LUT R29, R29, UR17, RZ, 0x3c, !PT ;  /* 0x000000111d1d7c12 */ /* 0x000fe2000f8e3cff */
[----:B------:R1:W-:Y:S01]  /*4510*/  @!UP1 UTMALDG.3D [UR8], [UR18], desc[UR20] ;  /* 0x00001408120095b4 */ /* 0x0003e20008011000 */
[----:B------:R5:W-:Y:S02]  /*4520*/  @!P4 SYNCS.ARRIVE.TRANS64.RED.A0TR RZ, [UR15+0x70], R0 ;  /* 0x00007000ffffc9a7 */ /* 0x000be4000830040f */
[----:B------:R-:W-:Y:S01]  /*4530*/  SHF.L.U32 R14, R29, 0x1f, RZ ;  /* 0x0000001f1d0e7819 */ /* 0x000fe200000006ff */
[C---:B---3--:R-:W-:Y:S01]  /*4540*/  @!P1 IMAD.HI.U32 R8, R11.reuse, R8, RZ ;  /* 0x000000080b089227 */ /* 0x048fe200078e00ff */
[----:B--2---:R-:W-:Y:S02]  /*4550*/  @!P1 ISETP.NE.AND P0, PT, R12, 0x1, PT ;  /* 0x000000010c00980c */ /* 0x004fe40003f05270 */
[----:B-1----:R-:W-:Y:S01]  /*4560*/  @!P1 ISETP.NE.AND P2, PT, R2, 0x1, PT ;  /* 0x000000010200980c */ /* 0x002fe20003f45270 */
[----:B------:R-:W-:Y:S01]  /*4570*/  SYNCS.ARRIVE.TRANS64.RED.A1T0 RZ, [UR16], RZ ;  /* 0x000000ffffff79a7 */ /* 0x000fe20008100410 */
[C---:B------:R-:W-:Y:S01]  /*4580*/  @!P1 IMAD.HI.U32 R13, R10.reuse, R13, RZ ;  /* 0x0000000d0a0d9227 */ /* 0x040fe200078e00ff */
[----:B------:R-:W-:Y:S04]  /*4590*/  @!P1 SHF.R.U32.HI R8, RZ, R9, R8 ;  /* 0x00000009ff089219 */ /* 0x000fe80000011608 */
[----:B------:R-:W-:Y:S01]  /*45a0*/  @!P1 SEL R8, R11, R8, !P2 ;  /* 0x000000080b089207 */ /* 0x000fe20005000000 */
[----:B------:R-:W1:Y:S01]  /*45b0*/  SYNCS.PHASECHK.TRANS64.TRYWAIT P5, [UR13+0x88], R14 ;  /* 0x0000880eff0075a7 */ /* 0x000e6200080a110d */
[----:B-----5:R-:W2:Y:S02]  /*45c0*/  @!P1 LDC R0, c[0x0][0xb20] ;  /* 0x0002c800ff009b82 */ /* 0x020ea40000000800 */
[----:B--2---:R-:W-:Y:S04]  /*45d0*/  @!P1 SHF.R.U32.HI R0, RZ, R0, R13 ;  /* 0x00000000ff009219 */ /* 0x004fe8000001160d */
[----:B------:R-:W-:Y:S05]  /*45e0*/  @!P1 SEL R9, R10, R0, !P0 ;  /* 0x000000000a099207 */ /* 0x000fea0004000000 */
[----:B------:R-:W-:Y:S02]  /*45f0*/  @!P1 IMAD.IADD R0, R9, 0x1, -R8 ;  /* 0x0000000109009824 */ /* 0x000fe400078e0a08 */
[----:B------:R-:W-:Y:S02]  /*4600*/  @!P1 IMAD.IADD R8, R8, 0x1, -R9 ;  /* 0x0000000108089824 */ /* 0x000fe400078e0a09 */
[----:B------:R-:W-:Y:S02]  /*4610*/  @!P1 IMAD R11, R0, R2, R11 ;  /* 0x00000002000b9224 */ /* 0x000fe400078e020b */
[----:B------:R-:W-:Y:S01]  /*4620*/  @!P1 IMAD R10, R8, R12, R10 ;  /* 0x0000000c080a9224 */ /* 0x000fe200078e020a */
[----:B-1----:R-:W-:Y:S06]  /*4630*/  @!P5 BRA `(.L_x_78) ;  /* 0x000000380038d947 */ /* 0x002fec0003800000 */
.L_x_156:
[----:B------:R-:W-:Y:S01]  /*4640*/  @!P4 IADD3 R2, P0, PT, R30, 0x580, RZ ;  /* 0x000005801e02c810 */ /* 0x000fe20007f1e0ff */
[----:B------:R-:W-:Y:S01]  /*4650*/  UMOV UR18, 0x0 ;  /* 0x0000000000127882 */ /* 0x000fe20000000000 */
[----:B------:R-:W-:Y:S01]  /*4660*/  UMOV UR19, 0x10000000 ;  /* 0x1000000000137882 */ /* 0x000fe20000000000 */
[----:B------:R-:W-:Y:S01]  /*4670*/  VOTEU.ALL UP1, P4 ;  /* 0x0000000000ff7886 */ /* 0x000fe20002020000 */
[----:B------:R-:W-:Y:S01]  /*4680*/  @!P4 R2UR UR9, R2 ;  /* 0x000000000209c2ca */ /* 0x000fe200000e0000 */
[----:B-1----:R-:W-:Y:S01]  /*4690*/  @!P4 IMAD.X R0, RZ, RZ, R31, P0 ;  /* 0x000000ffff00c224 */ /* 0x002fe200000e061f */
[----:B------:R-:W-:Y:S01]  /*46a0*/  UMOV UR12, UR36 ;  /* 0x00000024000c7c82 */ /* 0x000fe20008000000 */
[----:B------:R-:W-:Y:S01]  /*46b0*/  @P3 R2UR UR36, R26 ;  /* 0x000000001a2432ca */ /* 0x000fe200000e0000 */
[----:B------:R-:W-:Y:S01]  /*46c0*/  @!UP1 ULEA UR15, UR14, UR7, 0xd ;  /* 0x000000070e0f9291 */ /* 0x000fe2000f8e68ff */
[----:B------:R-:W-:Y:S01]  /*46d0*/  ISETP.NE.AND P0, PT, R28, 0x2, PT ;  /* 0x000000021c00780c */ /* 0x000fe20003f05270 */
[----:B------:R-:W-:Y:S01]  /*46e0*/  @!UP1 UIADD3 UR10, UPT, UPT, UR10, 0x20, URZ ;  /* 0x000000200a0a9890 */ /* 0x000fe2000fffe0ff */
[----:B------:R-:W-:Y:S01]  /*46f0*/  @!P4 R2UR UR8, R0 ;  /* 0x000000000008c2ca */ /* 0x000fe200000e0000 */
[----:B------:R-:W-:Y:S01]  /*4700*/  IMAD.IADD R14, R10, 0x1, R86 ;  /* 0x000000010a0e7824 */ /* 0x000fe200078e0256 */
[----:B------:R-:W-:Y:S01]  /*4710*/  SEL R0, RZ, 0x1, P0 ;  /* 0x00000001ff007807 */ /* 0x000fe20000000000 */
[----:B------:R-:W-:Y:S01]  /*4720*/  IMAD.IADD R15, R11, 0x1, R87 ;  /* 0x000000010b0f7824 */ /* 0x000fe200078e0257 */
[----:B------:R-:W-:Y:S02]  /*4730*/  SEL R28, R28, RZ, P0 ;  /* 0x000000ff1c1c7207 */ /* 0x000fe40000000000 */
[----:B------:R-:W-:Y:S01]  /*4740*/  IMAD.U32 R8, RZ, RZ, UR9 ;  /* 0x00000009ff087e24 */ /* 0x000fe2000f8e00ff */
[----:B------:R-:W-:Y:S01]  /*4750*/  UIADD3 UR9, UPT, UPT, UR13, 0x70, URZ ;  /* 0x000000700d097890 */ /* 0x000fe2000fffe0ff */
[----:B------:R-:W-:Y:S03]  /*4760*/  LOP3.LUT R27, R27, R0, RZ, 0x3c, !PT ;  /* 0x000000001b1b7212 */ /* 0x000fe600078e3cff */
[----:B------:R-:W-:Y:S02]  /*4770*/  @!P4 R2UR UR16, R8 ;  /* 0x000000000810c2ca */ /* 0x000fe400000e0000 */
[----:B------:R-:W-:Y:S01]  /*4780*/  IMAD.U32 R9, RZ, RZ, UR8 ;  /* 0x00000008ff097e24 */ /* 0x000fe2000f8e00ff */
[----:B------:R-:W-:Y:S01]  /*4790*/  @!UP1 UIADD3 UR8, UPT, UPT, UR15, 0x200, URZ ;  /* 0x000002000f089890 */ /* 0x000fe2000fffe0ff */
[----:B------:R-:W-:Y:S01]  /*47a0*/  VOTEU.ALL UP1, P4 ;  /* 0x0000000000ff7886 */ /* 0x000fe20002020000 */
[----:B------:R-:W-:Y:S02]  /*47b0*/  UPRMT UR15, UR37, 0x654, UR9 ;  /* 0x00000654250f7896 */ /* 0x000fe40008000009 */
[----:B------:R-:W-:Y:S11]  /*47c0*/  @!P4 R2UR UR17, R9 ;  /* 0x000000000911c2ca */ /* 0x000ff600000e0000 */
[----:B------:R-:W-:Y:S02]  /*47d0*/  @!UPT UIADD3 URZ, UPT, UPT, URZ, URZ, URZ ;  /* 0x000000fffffff290 */ /* 0x000fe4000fffe0ff */
[----:B------:R2:W-:Y:S01]  /*47e0*/  @!UP1 UTMALDG.3D [UR8], [UR16], desc[UR18] ;  /* 0x00001208100095b4 */ /* 0x0005e20008011000 */
[----:B------:R2:W-:Y:S01]  /*47f0*/  @!P4 SYNCS.ARRIVE.TRANS64.RED.A0TR RZ, [UR13+0x70], R25 ;  /* 0x00007019ffffc9a7 */ /* 0x0005e2000830040d */
[----:B------:R-:W-:Y:S04]  /*4800*/  UIADD3 UR13, UPT, UPT, UR14, 0x1, URZ ;  /* 0x000000010e0d7890 */ /* 0x000fe8000fffe0ff */
[----:B------:R-:W-:Y:S04]  /*4810*/  UISETP.NE.AND UP1, UPT, UR13, 0x3, UPT ;  /* 0x000000030d00788c */ /* 0x000fe8000bf25270 */
[----:B------:R-:W-:Y:S02]  /*4820*/  USEL UR14, URZ, 0x1, UP1 ;  /* 0x00000001ff0e7887 */ /* 0x000fe40008800000 */
[----:B------:R-:W-:Y:S02]  /*4830*/  USEL UR13, UR13, URZ, UP1 ;  /* 0x000000ff0d0d7287 */ /* 0x000fe40008800000 */
[----:B------:R-:W-:Y:S02]  /*4840*/  UPLOP3.LUT UP1, UPT, UPT, UPT, UPT, 0x80, 0x8 ;  /* 0x000000000008789c */ /* 0x000fe40003f2f070 */
[----:B------:R-:W-:Y:S01]  /*4850*/  LOP3.LUT R29, R29, UR14, RZ, 0x3c, !PT ;  /* 0x0000000e1d1d7c12 */ /* 0x000fe2000f8e3cff */
[----:B------:R-:W-:Y:S01]  /*4860*/  SYNCS.ARRIVE.TRANS64.RED.A1T0 RZ, [UR15], RZ ;  /* 0x000000ffffff79a7 */ /* 0x000fe2000810040f */
[----:B------:R-:W-:Y:S07]  /*4870*/  @P3 BRA `(.L_x_79) ;  /* 0xfffffff4001c3947 */ /* 0x000fee000383ffff */
[----:B------:R-:W-:Y:S01]  /*4880*/  UIADD3 UR7, UPT, UPT, UR7, 0x88, URZ ;  /* 0x0000008807077890 */ /* 0x000fe2000fffe0ff */
[----:B------:R-:W-:-:S03]  /*4890*/  SHF.L.U32 R2, R29, 0x1f, RZ ;  /* 0x0000001f1d027819 */ /* 0x000fc600000006ff */
[----:B------:R-:W-:-:S09]  /*48a0*/  ULEA UR4, UR13, UR7, 0x3 ;  /* 0x000000070d047291 */ /* 0x000fd2000f8e18ff */
[----:B------:R-:W1:Y:S02]  /*48b0*/  SYNCS.PHASECHK.TRANS64.TRYWAIT P0, [UR4], R2 ;  /* 0x00000002ff0075a7 */ /* 0x000e640008001104 */
[----:B-1----:R-:W-:Y:S05]  /*48c0*/  @!P0 BRA `(.L_x_80) ;  /* 0x0000003400ac8947 */ /* 0x002fea0003800000 */
.L_x_158:
        /* <DEDUP_REMOVED lines=9> */
.L_x_160:
[----:B------:R-:W-:-:S04]  /*4960*/  UIADD3 UR5, UPT, UPT, UR5, 0x1, URZ ;  /* 0x0000000105057890 */ /* 0x000fc8000fffe0ff */
[----:B------:R-:W-:-:S04]  /*4970*/  UISETP.NE.AND UP0, UPT, UR5, 0x3, UPT ;  /* 0x000000030500788c */ /* 0x000fc8000bf05270 */
[----:B------:R-:W-:Y:S02]  /*4980*/  USEL UR4, URZ, 0x1, UP0 ;  /* 0x00000001ff047887 */ /* 0x000fe40008000000 */
[----:B------:R-:W-:-:S04]  /*4990*/  USEL UR5, UR5, URZ, UP0 ;  /* 0x000000ff05057287 */ /* 0x000fc80008000000 */
[----:B------:R-:W-:Y:S01]  /*49a0*/  ULEA UR5, UR5, UR7, 0x3 ;  /* 0x0000000705057291 */ /* 0x000fe2000f8e18ff */
[----:B-1----:R-:W-:-:S04]  /*49b0*/  LOP3.LUT R2, R29, UR4, RZ, 0x3c, !PT ;  /* 0x000000041d027c12 */ /* 0x002fc8000f8e3cff */
[----:B------:R-:W-:Y:S01]  /*49c0*/  SHF.L.U32 R2, R2, 0x1f, RZ ;  /* 0x0000001f02027819 */ /* 0x000fe200000006ff */
[----:B------:R-:W-:-:S07]  /*49d0*/  IMAD.U32 R0, RZ, RZ, UR5 ;  /* 0x00000005ff007e24 */ /* 0x000fce000f8e00ff */
.L_x_82:
[----:B-1----:R1:W3:Y:S02]  /*49e0*/  SYNCS.PHASECHK.TRANS64.TRYWAIT P0, [R0+URZ], R2 ;  /* 0x00000002000075a7 */ /* 0x0022e400080011ff */
[----:B---3--:R-:W-:Y:S05]  /*49f0*/  @!P0 NANOSLEEP.SYNCS 0x989680 ;  /* 0x009896800000895d */ /* 0x008fea0003900000 */
[----:B------:R-:W3:Y:S02]  /*4a00*/  @!P0 SYNCS.PHASECHK.TRANS64 P0, [R0+URZ], R2 ;  /* 0x00000002000085a7 */ /* 0x000ee400080010ff */
[----:B--23--:R-:W-:Y:S05]  /*4a10*/  @P0 EXIT ;  /* 0x000000000000094d */ /* 0x00cfea0003800000 */
[----:B------:R-:W-:Y:S05]  /*4a20*/  BRA `(.L_x_82) ;  /* 0xfffffffc00ec7947 */ /* 0x000fea000383ffff */
.L_x_70:
[----:B------:R-:W-:-:S06]  /*4a30*/  UISETP.GE.AND UP1, UPT, UR8, 0x4, UPT ;  /* 0x000000040800788c */ /* 0x000fcc000bf26270 */
[----:B------:R-:W-:-:S13]  /*4a40*/  PLOP3.LUT P0, PT, PT, PT, UP1, 0x80, 0x8 ;  /* 0x000000000008781c */ /* 0x000fda0003f0f018 */
[----:B------:R-:W-:Y:S05]  /*4a50*/  @!P0 EXIT ;  /* 0x000000000000894d */ /* 0x000fea0003800000 */
[----:B------:R-:W-:Y:S01]  /*4a60*/  BAR.SYNC.DEFER_BLOCKING 0x6, 0xa0 ;  /* 0x0182800000007b1d */ /* 0x000fe20000010000 */
[C---:B------:R-:W-:Y:S01]  /*4a70*/  IMAD.SHL.U32 R2, R93.reuse, 0x20, RZ ;  /* 0x000000205d027824 */ /* 0x040fe200078e00ff */
[C---:B------:R-:W-:Y:S01]  /*4a80*/  LOP3.LUT R94, R93.reuse, 0x2, RZ, 0xc0, !PT ;  /* 0x000000025d5e7812 */ /* 0x040fe200078ec0ff */
[C---:B------:R-:W-:Y:S01]  /*4a90*/  IMAD.SHL.U32 R99, R93.reuse, 0x4, RZ ;  /* 0x000000045d637824 */ /* 0x040fe200078e00ff */
[C---:B------:R-:W-:Y:S01]  /*4aa0*/  LOP3.LUT R100, R93.reuse, 0x60, RZ, 0xc0, !PT ;  /* 0x000000605d647812 */ /* 0x040fe200078ec0ff */
[C---:B------:R-:W-:Y:S01]  /*4ab0*/  IMAD.U32 R46, R93.reuse, 0x10000, RZ ;  /* 0x000100005d2e7824 */ /* 0x040fe200078e00ff */
[----:B------:R-:W-:Y:S02]  /*4ac0*/  UMOV UR48, 0x400 ;  /* 0x0000040000307882 */ /* 0x000fe40000000000 */
[----:B------:R-:W1:Y:S01]  /*4ad0*/  LDC R91, c[0x0][0x370] ;  /* 0x0000dc00ff5b7b82 */ /* 0x000e620000000800 */
[----:B------:R-:W-:Y:S01]  /*4ae0*/  ULEA UR48, UR37, UR48, 0x18 ;  /* 0x0000003025307291 */ /* 0x000fe2000f8ec0ff */
[----:B------:R-:W-:Y:S01]  /*4af0*/  LOP3.LUT R3, R2, 0xc0, RZ, 0xc0, !PT ;  /* 0x000000c002037812 */ /* 0x000fe200078ec0ff */
[----:B------:R-:W-:Y:S01]  /*4b00*/  IMAD.MOV.U32 R45, RZ, RZ, RZ ;  /* 0x000000ffff2d7224 */ /* 0x000fe200078e00ff */
[----:B------:R-:W-:Y:S01]  /*4b10*/  LOP3.LUT R93, R93, 0x4, RZ, 0xc0, !PT ;  /* 0x000000045d5d7812 */ /* 0x000fe200078ec0ff */
[----:B------:R-:W-:Y:S01]  /*4b20*/  UIADD3 UR52, UPT, UPT, UR48, 0x200, URZ ;  /* 0x0000020030347890 */ /* 0x000fe2000fffe0ff */
[----:B------:R-:W-:-:S02]  /*4b30*/  LOP3.LUT R99, R3, 0x18, R99, 0xf8, !PT ;  /* 0x0000001803637812 */ /* 0x000fc400078ef863 */
[----:B------:R-:W-:Y:S01]  /*4b40*/  CS2R R96, SRZ ;  /* 0x0000000000607805 */ /* 0x000fe2000001ff00 */
[----:B------:R-:W2:Y:S01]  /*4b50*/  LDC R42, c[0x0][0xb0c] ;  /* 0x0002c300ff2a7b82 */ /* 0x000ea20000000800 */
[----:B------:R-:W-:Y:S01]  /*4b60*/  LOP3.LUT R46, R46, 0x600000, RZ, 0xc0, !PT ;  /* 0x006000002e2e7812 */ /* 0x000fe200078ec0ff */
[----:B------:R-:W-:Y:S01]  /*4b70*/  IMAD.MOV.U32 R103, RZ, RZ, RZ ;  /* 0x000000ffff677224 */ /* 0x000fe200078e00ff */
[----:B------:R-:W-:Y:S01]  /*4b80*/  IADD3 R98, PT, PT, -R93, 0x2, RZ ;  /* 0x000000025d627810 */ /* 0x000fe20007ffe1ff */
[----:B------:R-:W-:Y:S01]  /*4b90*/  IMAD.MOV R94, RZ, RZ, -R94 ;  /* 0x000000ffff5e7224 */ /* 0x000fe200078e0a5e */
[----:B------:R-:W-:Y:S01]  /*4ba0*/  LOP3.LUT R99, R99, 0xf20, R2, 0xf8, !PT ;  /* 0x00000f2063637812 */ /* 0x000fe200078ef802 */
[----:B------:R-:W-:Y:S01]  /*4bb0*/  IMAD.MOV R93, RZ, RZ, -R93 ;  /* 0x000000ffff5d7224 */ /* 0x000fe200078e0a5d */
[----:B------:R-:W4:Y:S01]  /*4bc0*/  LDCU.64 UR54, c[0x0][0x348] ;  /* 0x00006900ff3677ac */ /* 0x000f220008000a00 */
[----:B------:R-:W1:Y:S01]  /*4bd0*/  LDC R89, c[0x0][0xb20] ;  /* 0x0002c800ff597b82 */ /* 0x000e620000000800 */
[----:B------:R-:W3:Y:S01]  /*4be0*/  LDS R0, [UR48+0x160] ;  /* 0x00016030ff007984 */ /* 0x000ee20008000800 */
[----:B------:R-:W-:Y:S01]  /*4bf0*/  IMAD.SHL.U32 R98, R98, 0x10, RZ ;  /* 0x0000001062627824 */ /* 0x000fe200078e00ff */
[----:B------:R-:W-:Y:S01]  /*4c00*/  LEA R99, R99, UR52, 0x1 ;  /* 0x0000003463637c11 */ /* 0x000fe2000f8e08ff */
[----:B------:R-:W-:Y:S01]  /*4c10*/  UMOV UR51, 0x1 ;  /* 0x0000000100337882 */ /* 0x000fe20000000000 */
[----:B------:R-:W-:Y:S01]  /*4c20*/  UMOV UR56, URZ ;  /* 0x000000ff00387c82 */ /* 0x000fe20008000000 */
[----:B------:R-:W1:Y:S02]  /*4c30*/  LDCU.64 UR38, c[0x0][0x888] ;  /* 0x00011100ff2677ac */ /* 0x000e640008000a00 */
[----:B------:R-:W1:Y:S01]  /*4c40*/  LDC R41, c[0x0][0xb30] ;  /* 0x0002cc00ff297b82 */ /* 0x000e620000000800 */
[----:B------:R-:W1:Y:S01]  /*4c50*/  LDCU.64 UR44, c[0x0][0x890] ;  /* 0x00011200ff2c77ac */ /* 0x000e620008000a00 */
[----:B------:R-:W-:Y:S01]  /*4c60*/  UMOV UR50, URZ ;  /* 0x000000ff00327c82 */ /* 0x000fe20008000000 */
[----:B------:R-:W-:-:S05]  /*4c70*/  UMOV UR49, URZ ;  /* 0x000000ff00317c82 */ /* 0x000fca0008000000 */
[----:B------:R-:W1:Y:S08]  /*4c80*/  LDC.64 R84, c[0x0][0xb10] ;  /* 0x0002c400ff547b82 */ /* 0x000e700000000a00 */
[----:B------:R-:W1:Y:S08]  /*4c90*/  LDC.64 R38, c[0x0][0xb18] ;  /* 0x0002c600ff267b82 */ /* 0x000e700000000a00 */
[----:B------:R-:W1:Y:S08]  /*4ca0*/  LDC.64 R36, c[0x0][0xb28] ;  /* 0x0002ca00ff247b82 */ /* 0x000e700000000a00 */
[----:B------:R-:W1:Y:S01]  /*4cb0*/  LDC.64 R82, c[0x0][0x8b0] ;  /* 0x00022c00ff527b82 */ /* 0x000e620000000a00 */
[----:B---3--:R-:W-:-:S07]  /*4cc0*/  IMAD.IADD R46, R0, 0x1, R46 ;  /* 0x00000001002e7824 */ /* 0x008fce00078e022e */
[----:B------:R-:W3:Y:S08]  /*4cd0*/  LDC.64 R80, c[0x0][0x8a8] ;  /* 0x00022a00ff507b82 */ /* 0x000ef00000000a00 */
[----:B--2-4-:R-:W1:Y:S02]  /*4ce0*/  LDC R90, c[0x0][0x374] ;  /* 0x0000dd00ff5a7b82 */ /* 0x014e640000000800 */
.L_x_113:
[C---:B------:R-:W-:Y:S02]  /*4cf0*/  LEA R0, R103.reuse, UR48, 0x3 ;  /* 0x0000003067007c11 */ /* 0x040fe4000f8e18ff */
[----:B------:R-:W-:Y:S02]  /*4d00*/  SHF.L.U32 R2, R96, 0x1f, RZ ;  /* 0x0000001f60027819 */ /* 0x000fe400000006ff */
[----:B------:R-:W-:Y:S02]  /*4d10*/  LEA R16, R103, UR48, 0x4 ;  /* 0x0000003067107c11 */ /* 0x000fe4000f8e20ff */
[----:B------:R-:W2:Y:S02]  /*4d20*/  SYNCS.PHASECHK.TRANS64.TRYWAIT P0, [R0+URZ+0xb0], R2 ;  /* 0x0000b002000075a7 */ /* 0x000ea400080011ff */
[----:B--2---:R-:W-:Y:S05]  /*4d30*/  @!P0 BRA `(.L_x_83) ;  /* 0x0000003000c08947 */ /* 0x004fea0003800000 */
.L_x_161:
[----:B------:R-:W4:Y:S01]  /*4d40*/  LDC.64 R10, c[0x0][0xb10] ;  /* 0x0002c400ff0a7b82 */ /* 0x000f220000000a00 */
[----:B------:R-:W3:Y:S01]  /*4d50*/  LDS.128 R16, [R16+0x140] ;  /* 0x0001400010107984 */ /* 0x000ee20000000c00 */
[----:B-1----:R-:W-:Y:S01]  /*4d60*/  ISETP.NE.AND P1, PT, R41, 0x1, PT ;  /* 0x000000012900780c */ /* 0x002fe20003f25270 */
[----:B--2---:R-:W-:Y:S01]  /*4d70*/  VIADD R0, R0, 0xc0 ;  /* 0x000000c000007836 */ /* 0x004fe20000000000 */
[----:B------:R-:W-:Y:S04]  /*4d80*/  ISETP.GE.AND P0, PT, R40, 0x1, PT ;  /* 0x000000012800780c */ /* 0x000fe80003f06270 */
[----:B------:R-:W1:Y:S01]  /*4d90*/  LDC.64 R8, c[0x0][0xb18] ;  /* 0x0002c600ff087b82 */ /* 0x000e620000000a00 */
[----:B------:R-:W-:Y:S01]  /*4da0*/  PRMT R0, RZ, 0x654, R0 ;  /* 0x00000654ff007816 */ /* 0x000fe20000000000 */
[----:B------:R-:W-:Y:S01]  /*4db0*/  @!PT LDS RZ, [RZ] ;  /* 0x00000000fffff984 */ /* 0x000fe20000000800 */
[----:B------:R-:W-:Y:S01]  /*4dc0*/  @!PT LDS RZ, [RZ] ;  /* 0x00000000fffff984 */ /* 0x000fe20000000800 */
[----:B------:R-:W-:Y:S01]  /*4dd0*/  @!PT LDS RZ, [RZ] ;  /* 0x00000000fffff984 */ /* 0x000fe20000000800 */
[----:B------:R-:W-:Y:S01]  /*4de0*/  @!PT LDS RZ, [RZ] ;  /* 0x00000000fffff984 */ /* 0x000fe20000000800 */
[----:B------:R2:W-:Y:S06]  /*4df0*/  MEMBAR.ALL.CTA ;  /* 0x0000000000007992 */ /* 0x0005ec0000008000 */
[----:B--2---:R-:W2:Y:S01]  /*4e00*/  FENCE.VIEW.ASYNC.S ;  /* 0x00000000000073c6 */ /* 0x004ea20000000000 */
[----:B------:R-:W1:Y:S08]  /*4e10*/  @!P1 LDC R12, c[0x0][0xb20] ;  /* 0x0002c800ff0c9b82 */ /* 0x000e700000000800 */
[----:B------:R-:W1:Y:S01]  /*4e20*/  @!P1 LDC R7, c[0x0][0xb0c] ;  /* 0x0002c300ff079b82 */ /* 0x000e620000000800 */
[----:B--2---:R2:W-:Y:S01]  /*4e30*/  SYNCS.ARRIVE.TRANS64.RED.A1T0 RZ, [R0+URZ], RZ ;  /* 0x000000ff00ff79a7 */ /* 0x0045e200081004ff */
[----:B---3--:R-:W-:Y:S04]  /*4e40*/  LOP3.LUT P4, RZ, R18, 0x1, RZ, 0xc0, !PT ;  /* 0x0000000112ff7812 */ /* 0x008fe8000788c0ff */
[----:B------:R-:W-:Y:S09]  /*4e50*/  P2R R101, PR, RZ, 0x10 ;  /* 0x00000010ff657803 */ /* 0x000ff20000000000 */
[----:B------:R-:W-:Y:S02]  /*4e60*/  @P4 MOV R44, R16 ;  /* 0x00000010002c4202 */ /* 0x000fe40000000f00 */
[----:B------:R-:W-:Y:S01]  /*4e70*/  @P4 LOP3.LUT R43, R17, 0xffff, RZ, 0xc0, !PT ;  /* 0x0000ffff112b4812 */ /* 0x000fe200078ec0ff */
[----:B--2-4-:R-:W-:Y:S06]  /*4e80*/  @!P0 BRA `(.L_x_84) ;  /* 0x0000000000a48947 */ /* 0x014fec0003800000 */
[----:B------:R-:W-:Y:S01]  /*4e90*/  IMAD.HI.U32 R0, R90, R39, RZ ;  /* 0x000000275a007227 */ /* 0x000fe200078e00ff */
[----:B------:R-:W-:Y:S02]  /*4ea0*/  ISETP.NE.AND P0, PT, R38, 0x1, PT ;  /* 0x000000012600780c */ /* 0x000fe40003f05270 */
[----:B------:R-:W-:Y:S01]  /*4eb0*/  ISETP.NE.AND P2, PT, R40, 0x1, PT ;  /* 0x000000012800780c */ /* 0x000fe20003f45270 */
[----:B------:R-:W-:Y:S01]  /*4ec0*/  IMAD.HI.U32 R4, R91, R84, RZ ;  /* 0x000000545b047227 */ /* 0x000fe200078e00ff */
[----:B------:R-:W-:Y:S02]  /*4ed0*/  SHF.R.U32.HI R0, RZ, R89, R0 ;  /* 0x00000059ff007219 */ /* 0x000fe40000011600 */
[----:B------:R-:W-:Y:S01]  /*4ee0*/  ISETP.NE.AND P3, PT, R42, 0x1, PT ;  /* 0x000000012a00780c */ /* 0x000fe20003f65270 */
[----:B------:R-:W-:Y:S01]  /*4ef0*/  IMAD.HI.U32 R6, R43, R39, RZ ;  /* 0x000000272b067227 */ /* 0x000fe200078e00ff */
[-C--:B------:R-:W-:Y:S02]  /*4f00*/  SHF.R.U32.HI R4, RZ, R85.reuse, R4 ;  /* 0x00000055ff047219 */ /* 0x080fe40000011604 */
[----:B------:R-:W-:Y:S01]  /*4f10*/  SEL R0, R90, R0, !P0 ;  /* 0x000000005a007207 */ /* 0x000fe20004000000 */
[----:B------:R-:W-:Y:S01]  /*4f20*/  IMAD.HI.U32 R5, R44, R84, RZ ;  /* 0x000000542c057227 */ /* 0x000fe200078e00ff */
[----:B------:R-:W-:Y:S03]  /*4f30*/  SEL R4, R91, R4, !P3 ;  /* 0x000000045b047207 */ /* 0x000fe60005800000 */
[-C--:B------:R-:W-:Y:S01]  /*4f40*/  IMAD.HI.U32 R3, R0, R36.reuse, RZ ;  /* 0x0000002400037227 */ /* 0x080fe200078e00ff */
[----:B------:R-:W-:Y:S03]  /*4f50*/  SHF.R.U32.HI R5, RZ, R85, R5 ;  /* 0x00000055ff057219 */ /* 0x000fe60000011605 */
[----:B------:R-:W-:Y:S01]  /*4f60*/  IMAD.HI.U32 R2, R4, R36, RZ ;  /* 0x0000002404027227 */ /* 0x000fe200078e00ff */
[----:B------:R-:W-:Y:S02]  /*4f70*/  @P2 SHF.R.U32.HI R0, RZ, R37, R3 ;  /* 0x00000025ff002219 */ /* 0x000fe40000011603 */
[----:B------:R-:W-:Y:S02]  /*4f80*/  SHF.R.U32.HI R3, RZ, R89, R6 ;  /* 0x00000059ff037219 */ /* 0x000fe40000011606 */
[----:B------:R-:W-:Y:S01]  /*4f90*/  @P2 SHF.R.U32.HI R4, RZ, R37, R2 ;  /* 0x00000025ff042219 */ /* 0x000fe20000011602 */
[----:B------:R-:W-:Y:S01]  /*4fa0*/  IMAD R0, R40, R0, RZ ;  /* 0x0000000028007224 */ /* 0x000fe200078e02ff */
[----:B------:R-:W-:Y:S02]  /*4fb0*/  SEL R3, R43, R3, !P0 ;  /* 0x000000032b037207 */ /* 0x000fe40004000000 */
[----:B------:R-:W-:Y:S01]  /*4fc0*/  SEL R2, R44, R5, !P3 ;  /* 0x000000052c027207 */ /* 0x000fe20005800000 */
[----:B------:R-:W-:Y:S01]  /*4fd0*/  IMAD R5, R40, R4, RZ ;  /* 0x0000000428057224 */ /* 0x000fe200078e02ff */
[C---:B------:R-:W-:Y:S01]  /*4fe0*/  ISETP.GE.AND P0, PT, R3.reuse, R0, PT ;  /* 0x000000000300720c */ /* 0x040fe20003f06270 */
[C---:B------:R-:W-:Y:S03]  /*4ff0*/  IMAD.HI.U32 R0, R3.reuse, R36, RZ ;  /* 0x0000002403007227 */ /* 0x040fe600078e00ff */
[C---:B------:R-:W-:Y:S02]  /*5000*/  ISETP.GE.OR P0, PT, R2.reuse, R5, P0 ;  /* 0x000000050200720c */ /* 0x040fe40000706670 */
[----:B------:R-:W-:Y:S04]  /*5010*/  SHF.R.U32.HI R0, RZ, R37, R0 ;  /* 0x00000025ff007219 */ /* 0x000fe80000011600 */
[C---:B------:R-:W-:Y:S05]  /*5020*/  SEL R6, R3.reuse, R0, !P2 ;  /* 0x0000000003067207 */ /* 0x040fea0005000000 */
        /* <DEDUP_REMOVED lines=14> */
[----:B------:R-:W-:Y:S07]  /*5110*/  IMAD R43, R3, R38, R43 ;  /* 0x00000026032b7224 */ /* 0x000fee00078e022b */
.L_x_84:
[----:B-1----:R-:W-:Y:S01]  /*5120*/  @!P1 ISETP.NE.AND P0, PT, R8, 0x1, PT ;  /* 0x000000010800980c */ /* 0x002fe20003f05270 */
[----:B------:R-:W-:Y:S01]  /*5130*/  @!P1 IMAD.HI.U32 R0, R44, R10, RZ ;  /* 0x0000000a2c009227 */ /* 0x000fe200078e00ff */
[----:B------:R-:W-:Y:S01]  /*5140*/  @!P1 ISETP.NE.AND P2, PT, R7, 0x1, PT ;  /* 0x000000010700980c */ /* 0x000fe20003f45270 */
[----:B------:R-:W-:Y:S01]  /*5150*/  ULOP3.LUT UP0, URZ, UR52, 0x1b0, URZ, 0xc0, !UPT ;  /* 0x000001b034ff7892 */ /* 0x000fe2000f80c0ff */
[----:B------:R-:W-:Y:S01]  /*5160*/  R2UR UR42, R15 ;  /* 0x000000000f2a72ca */ /* 0x000fe200000e0000 */
[----:B------:R-:W-:Y:S01]  /*5170*/  @!P1 IMAD.HI.U32 R2, R43, R9, RZ ;  /* 0x000000092b029227 */ /* 0x000fe200078e00ff */
[----:B------:R-:W-:Y:S02]  /*5180*/  @!P1 SHF.R.U32.HI R0, RZ, R11, R0 ;  /* 0x0000000bff009219 */ /* 0x000fe40000011600 */
[----:B------:R-:W-:Y:S01]  /*5190*/  R2UR UR41, R14 ;  /* 0x000000000e2972ca */ /* 0x000fe200000e0000 */
[----:B------:R-:W-:Y:S01]  /*51a0*/  VIADD R103, R103, 0x1 ;  /* 0x0000000167677836 */ /* 0x000fe20000000000 */
[----:B------:R-:W-:Y:S02]  /*51b0*/  @!P1 SHF.R.U32.HI R2, RZ, R12, R2 ;  /* 0x0000000cff029219 */ /* 0x000fe40000011602 */
[----:B------:R-:W-:Y:S02]  /*51c0*/  @!P1 SEL R3, R44, R0, !P2 ;  /* 0x000000002c039207 */ /* 0x000fe40005000000 */
[----:B------:R-:W-:Y:S02]  /*51d0*/  @!P1 SEL R2, R43, R2, !P0 ;  /* 0x000000022b029207 */ /* 0x000fe40004000000 */
[----:B------:R-:W-:Y:S01]  /*51e0*/  @P4 SHF.R.U32.HI R95, RZ, 0x10, R17 ;  /* 0x00000010ff5f4819 */ /* 0x000fe20000011611 */
[----:B------:R-:W-:Y:S02]  /*51f0*/  USHF.L.U32 UR42, UR42, 0x7, URZ ;  /* 0x000000072a2a7899 */ /* 0x000fe400080006ff */
[----:B------:R-:W-:Y:S02]  /*5200*/  @!P1 IMAD.IADD R0, R2, 0x1, -R3 ;  /* 0x0000000102009824 */ /* 0x000fe400078e0a03 */
[----:B------:R-:W-:Y:S01]  /*5210*/  @!P1 IMAD.IADD R2, R3, 0x1, -R2 ;  /* 0x0000000103029824 */ /* 0x000fe200078e0a02 */
[----:B------:R-:W-:Y:S01]  /*5220*/  USHF.L.U32 UR41, UR41, 0x6, URZ ;  /* 0x0000000629297899 */ /* 0x000fe200080006ff */
[----:B------:R-:W-:Y:S02]  /*5230*/  @!P1 IMAD R44, R0, R7, R44 ;  /* 0x00000007002c9224 */ /* 0x000fe400078e022c */
[----:B------:R-:W-:Y:S01]  /*5240*/  @!P1 IMAD R43, R2, R8, R43 ;  /* 0x00000008022b9224 */ /* 0x000fe200078e022b */
[----:B------:R-:W-:Y:S08]  /*5250*/  BRA.U !UP0, `(.L_x_85) ;  /* 0x00000001087c7547 */ /* 0x000ff0000b800000 */
[----:B------:R-:W1:Y:S01]  /*5260*/  LDCU.64 UR8, c[0x4][0x80] ;  /* 0x01001000ff0877ac */ /* 0x000e620008000a00 */
[----:B------:R-:W-:Y:S01]  /*5270*/  MOV R2, 0x0 ;  /* 0x0000000000027802 */ /* 0x000fe20000000f00 */
[----:B------:R-:W-:Y:S02]  /*5280*/  HFMA2 R12, -RZ, RZ, 0, 5.9604644775390625e-08 ;  /* 0x00000001ff0c7431 */ /* 0x000fe400000001ff */
[----:B------:R-:W-:Y:S01]  /*5290*/  IMAD.MOV.U32 R8, RZ, RZ, 0x70 ;  /* 0x00000070ff087424 */ /* 0x000fe200078e00ff */
[----:B------:R2:W3:Y:S01]  /*52a0*/  LDC.64 R14, c[0x4][R2] ;  /* 0x01000000020e7b82 */ /* 0x0004e20000000a00 */
[----:B------:R-:W4:Y:S01]  /*52b0*/  LDCU.64 UR6, c[0x4][0x88] ;  /* 0x01001100ff0677ac */ /* 0x000f220008000a00 */
[----:B------:R-:W-:Y:S01]  /*52c0*/  IMAD.MOV.U32 R13, RZ, RZ, RZ ;  /* 0x000000ffff0d7224 */ /* 0x000fe200078e00ff */
[----:B------:R-:W2:Y:S01]  /*52d0*/  LDCU.64 UR4, c[0x4][0x8] ;  /* 0x01000100ff0477ac */ /* 0x000ea20008000a00 */
[----:B-1----:R-:W-:Y:S01]  /*52e0*/  MOV R5, UR9 ;  /* 0x0000000900057c02 */ /* 0x002fe20008000f00 */
[----:B------:R-:W-:Y:S01]  /*52f0*/  IMAD.U32 R4, RZ, RZ, UR8 ;  /* 0x00000008ff047e24 */ /* 0x000fe2000f8e00ff */
[----:B----4-:R-:W-:Y:S01]  /*5300*/  MOV R7, UR7 ;  /* 0x0000000700077c02 */ /* 0x010fe20008000f00 */
[----:B------:R-:W-:Y:S01]  /*5310*/  IMAD.U32 R6, RZ, RZ, UR6 ;  /* 0x00000006ff067e24 */ /* 0x000fe2000f8e00ff */
[----:B--2---:R-:W-:Y:S01]  /*5320*/  MOV R11, UR5 ;  /* 0x00000005000b7c02 */ /* 0x004fe20008000f00 */
[----:B------:R-:W-:Y:S02]  /*5330*/  IMAD.U32 R10, RZ, RZ, UR4 ;  /* 0x00000004ff0a7e24 */ /* 0x000fe4000f8e00ff */
[----:B------:R-:W-:Y:S07]  /*5340*/  LEPC R20, `(.L_x_86) ;  /* 0x000000001014794e */ /* 0x000fee0000000000 */
[----:B---3-5:R-:W-:Y:S05]  /*5350*/  CALL.ABS.NOINC R14 ;  /* 0x000000000e007343 */ /* 0x028fea0003c00000 */
.L_x_86:
[----:B------:R-:W1:Y:S01]  /*5360*/  LDCU.64 UR8, c[0x4][0x80] ;  /* 0x01001000ff0877ac */ /* 0x000e620008000a00 */
[----:B------:R-:W2:Y:S01]  /*5370*/  LDC.64 R2, c[0x4][R2] ;  /* 0x0100000002027b82 */ /* 0x000ea20000000a00 */
[----:B------:R-:W-:Y:S02]  /*5380*/  HFMA2 R12, -RZ, RZ, 0, 5.9604644775390625e-08 ;  /* 0x00000001ff0c7431 */ /* 0x000fe400000001ff */
[----:B------:R-:W-:Y:S02]  /*5390*/  IMAD.MOV.U32 R8, RZ, RZ, 0x70 ;  /* 0x00000070ff087424 */ /* 0x000fe400078e00ff */
[----:B------:R-:W-:Y:S01]  /*53a0*/  IMAD.MOV.U32 R13, RZ, RZ, RZ ;  /* 0x000000ffff0d7224 */ /* 0x000fe200078e00ff */
[----:B------:R-:W3:Y:S01]  /*53b0*/  LDCU.64 UR6, c[0x4][0x88] ;  /* 0x01001100ff0677ac */ /* 0x000ee20008000a00 */
[----:B------:R-:W4:Y:S01]  /*53c0*/  LDCU.64 UR4, c[0x4][0x8] ;  /* 0x01000100ff0477ac */ /* 0x000f220008000a00 */
[----:B-1----:R-:W-:Y:S02]  /*53d0*/  MOV R4, UR8 ;  /* 0x0000000800047c02 */ /* 0x002fe40008000f00 */
[----:B------:R-:W-:Y:S02]  /*53e0*/  MOV R5, UR9 ;  /* 0x0000000900057c02 */ /* 0x000fe40008000f00 */
[----:B---3--:R-:W-:Y:S01]  /*53f0*/  MOV R7, UR7 ;  /* 0x0000000700077c02 */ /* 0x008fe20008000f00 */
[----:B------:R-:W-:Y:S01]  /*5400*/  IMAD.U32 R6, RZ, RZ, UR6 ;  /* 0x00000006ff067e24 */ /* 0x000fe2000f8e00ff */
[----:B----4-:R-:W-:Y:S01]  /*5410*/  MOV R11, UR5 ;  /* 0x00000005000b7c02 */ /* 0x010fe20008000f00 */
[----:B------:R-:W-:Y:S02]  /*5420*/  IMAD.U32 R10, RZ, RZ, UR4 ;  /* 0x00000004ff0a7e24 */ /* 0x000fe4000f8e00ff */
[----:B------:R-:W-:Y:S07]  /*5430*/  LEPC R20, `(.L_x_85) ;  /* 0x000000001014794e */ /* 0x000fee0000000000 */
[----:B--2---:R-:W-:Y:S05]  /*5440*/  CALL.ABS.NOINC R2 ;  /* 0x0000000002007343 */ /* 0x004fea0003c00000 */
.L_x_85:
[----:B------:R-:W-:Y:S01]  /*5450*/  ISETP.NE.U32.AND P4, PT, R82, RZ, PT ;  /* 0x000000ff5200720c */ /* 0x000fe20003f85070 */
[----:B------:R-:W-:Y:S01]  /*5460*/  UISETP.NE.AND UP2, UPT, UR53, URZ, UPT ;  /* 0x000000ff3500728c */ /* 0x000fe2000bf45270 */
[----:B------:R-:W-:Y:S01]  /*5470*/  ISETP.NE.U32.AND P2, PT, RZ, UR38, PT ;  /* 0x00000026ff007c0c */ /* 0x000fe2000bf45070 */
[----:B------:R-:W-:Y:S01]  /*5480*/  UISETP.NE.U32.AND UP1, UPT, UR44, URZ, UPT ;  /* 0x000000ff2c00728c */ /* 0x000fe2000bf25070 */
[----:B------:R-:W-:Y:S01]  /*5490*/  ISETP.NE.AND.EX P4, PT, R83, RZ, PT, P4 ;  /* 0x000000ff5300720c */ /* 0x000fe20003f85340 */
[----:B------:R-:W-:Y:S01]  /*54a0*/  UPLOP3.LUT UP0, UPT, UPT, UPT, UPT, 0x40, 0x4 ;  /* 0x000000000004789c */ /* 0x000fe20003f0e870 */
[----:B------:R-:W-:Y:S01]  /*54b0*/  ISETP.NE.AND.EX P2, PT, RZ, UR39, PT, P2 ;  /* 0x00000027ff007c0c */ /* 0x000fe2000bf45320 */
[----:B------:R-:W-:Y:S01]  /*54c0*/  UISETP.NE.AND.EX UP1, UPT, UR45, URZ, UPT, UP1 ;  /* 0x000000ff2d00728c */ /* 0x000fe2000bf25310 */
[----:B------:R-:W-:Y:S04]  /*54d0*/  PLOP3.LUT P1, PT, PT, PT, UP2, 0x80, 0x8 ;  /* 0x000000000008781c */ /* 0x000fe80003f2f028 */
[----:B------:R-:W-:Y:S06]  /*54e0*/  @UP2 UPLOP3.LUT UP0, UPT, UPT, UPT, UP1, 0x80, 0x8 ;  /* 0x000000000008289c */ /* 0x000fec0003f0f010 */
[----:B------:R-:W-:Y:S01]  /*54f0*/  PLOP3.LUT P0, PT, PT, PT, UP0, 0x80, 0x8 ;  /* 0x000000000008781c */ /* 0x000fe20003f0f008 */
[----:B------:R-:W-:Y:S01]  /*5500*/  @!UPT UIADD3 URZ, UPT, UPT, URZ, URZ, URZ ;  /* 0x000000fffffff290 */ /* 0x000fe2000fffe0ff */
[----:B------:R-:W-:Y:S11]  /*5510*/  BRA.U !UP1, `(.L_x_87) ;  /* 0x0000000109387547 */ /* 0x000ff6000b800000 */
[----:B------:R-:W-:Y:S01]  /*5520*/  UISETP.NE.U32.AND UP0, UPT, UR38, URZ, UPT ;  /* 0x000000ff2600728c */ /* 0x000fe2000bf05070 */
[----:B------:R-:W-:Y:S02]  /*5530*/  HFMA2 R0, -RZ, RZ, 0, 5.9604644775390625e-08 ;  /* 0x00000001ff007431 */ /* 0x000fe400000001ff */
[----:B------:R-:W-:Y:S01]  /*5540*/  IMAD.MOV.U32 R88, RZ, RZ, 0x1 ;  /* 0x00000001ff587424 */ /* 0x000fe200078e00ff */
[----:B------:R-:W-:Y:S06]  /*5550*/  UISETP.NE.AND.EX UP0, UPT, UR39, URZ, UPT, UP0 ;  /* 0x000000ff2700728c */ /* 0x000fec000bf05300 */
[----:B------:R-:W-:Y:S05]  /*5560*/  PLOP3.LUT P3, PT, PT, PT, UP0, 0x80, 0x8 ;  /* 0x000000000008781c */ /* 0x000fea0003f6f008 */
[----:B------:R-:W1:Y:S01]  /*5570*/  @UP0 LDCU.64 UR6, c[0x0][0x888] ;  /* 0x00011100ff0607ac */ /* 0x000e620008000a00 */
[----:B------:R-:W-:Y:S07]  /*5580*/  @UP0 UIMAD UR4, UR36, UR44, URZ ;  /* 0x0000002c240402a4 */ /* 0x000fee000f8e02ff */
[----:B------:R-:W-:Y:S01]  /*5590*/  @!P3 PRMT R88, R0, 0x7610, R88 ;  /* 0x000076100058b816 */ /* 0x000fe20000000058 */
[----:B-1----:R-:W-:Y:S03]  /*55a0*/  @UP0 UIMAD.WIDE UR6, UR4, 0x4, UR6 ;  /* 0x00000004040608a5 */ /* 0x002fe6000f8e0206 */
[----:B------:R-:W1:Y:S03]  /*55b0*/  @!UP0 LDCU UR4, c[0x0][0x880] ;  /* 0x00011000ff0487ac */ /* 0x000e660008000800 */
[----:B------:R-:W-:Y:S01]  /*55c0*/  IMAD.U32 R2, RZ, RZ, UR6 ;  /* 0x00000006ff027e24 */ /* 0x000fe2000f8e00ff */
[----:B------:R-:W-:Y:S05]  /*55d0*/  MOV R3, UR7 ;  /* 0x0000000700037c02 */ /* 0x000fea0008000f00 */
[----:B-----5:R2:W5:Y:S02]  /*55e0*/  @P3 LDG.E R49, desc[UR46][R2.64] ;  /* 0x0000002e02313981 */ /* 0x020564000c1e1900 */
[----:B-12---:R-:W-:Y:S02]  /*55f0*/  @!P3 IMAD.U32 R49, RZ, RZ, UR4 ;  /* 0x00000004ff31be24 */ /* 0x006fe4000f8e00ff */
.L_x_87:
[----:B------:R-:W-:Y:S05]  /*5600*/  @!P4 BRA `(.L_x_88) ;  /* 0x000000000020c947 */ /* 0x000fea0003800000 */
[----:B------:R-:W-:Y:S04]  /*5610*/  ISETP.NE.U32.AND P3, PT, R80, RZ, PT ;  /* 0x000000ff5000720c */ /* 0x000fe80003f65070 */
[----:B------:R-:W-:Y:S11]  /*5620*/  ISETP.NE.AND.EX P3, PT, R81, RZ, PT, P3 ;  /* 0x000000ff5100720c */ /* 0x000ff60003f65330 */
[----:B------:R-:W-:Y:S02]  /*5630*/  @!UPT UIADD3 URZ, UPT, UPT, URZ, URZ, URZ ;  /* 0x000000fffffff290 */ /* 0x000fe4000fffe0ff */
[----:B------:R-:W1:Y:S01]  /*5640*/  @P3 LDC.64 R2, c[0x0][0x8a8] ;  /* 0x00022a00ff023b82 */ /* 0x000e620000000a00 */
[----:B------:R-:W-:Y:S04]  /*5650*/  @P3 IMAD R0, R82, UR36, RZ ;  /* 0x0000002452003c24 */ /* 0x000fe8000f8e02ff */
[----:B-1----:R-:W-:Y:S05]  /*5660*/  @P3 IMAD.WIDE R2, R0, 0x4, R2 ;  /* 0x0000000400023825 */ /* 0x002fea00078e0202 */
[----:B-----5:R1:W5:Y:S02]  /*5670*/  @P3 LDG.E R47, desc[UR46][R2.64] ;  /* 0x0000002e022f3981 */ /* 0x020364000c1e1900 */
[----:B-1----:R-:W2:Y:S02]  /*5680*/  @!P3 LDC R47, c[0x0][0x8a0] ;  /* 0x00022800ff2fbb82 */ /* 0x002ea40000000800 */
.L_x_88:
[----:B-----5:R-:W-:Y:S01]  /*5690*/  FSETP.NEU.AND P3, PT, R49, RZ, PT ;  /* 0x000000ff3100720b */ /* 0x020fe20003f6d000 */
[----:B------:R-:W-:Y:S01]  /*56a0*/  ULOP3.LUT UR4, UR51, 0x1, URZ, 0x3c, !UPT ;  /* 0x0000000133047892 */ /* 0x000fe2000f8e3cff */
[----:B------:R-:W-:Y:S01]  /*56b0*/  SEL R4, RZ, 0xffffffff, P2 ;  /* 0xffffffffff047807 */ /* 0x000fe20001000000 */
[----:B------:R-:W-:Y:S01]  /*56c0*/  IMAD.U32 R72, RZ, RZ, UR56 ;  /* 0x00000038ff487e24 */ /* 0x000fe2000f8e00ff */
[----:B------:R-:W-:Y:S01]  /*56d0*/  @P1 LOP3.LUT P2, RZ, R88, 0xff, RZ, 0xc0, !PT ;  /* 0x000000ff58ff1812 */ /* 0x000fe2000784c0ff */
[----:B------:R-:W-:Y:S01]  /*56e0*/  IMAD.SHL.U32 R106, R94, 0x10, RZ ;  /* 0x000000105e6a7824 */ /* 0x000fe200078e00ff */
[----:B------:R-:W-:Y:S01]  /*56f0*/  @P1 SEL R0, RZ, 0xffffffff, P3 ;  /* 0xffffffffff001807 */ /* 0x000fe20001800000 */
[----:B------:R-:W-:Y:S01]  /*5700*/  IMAD.U32 R107, RZ, RZ, UR4 ;  /* 0x00000004ff6b7e24 */ /* 0x000fe2000f8e00ff */
[----:B------:R-:W-:Y:S01]  /*5710*/  LEA R73, R45, UR48, 0x3 ;  /* 0x000000302d497c11 */ /* 0x000fe2000f8e18ff */
[----:B------:R-:W-:Y:S01]  /*5720*/  IMAD.SHL.U32 R72, R72, 0x2000, RZ ;  /* 0x0000200048487824 */ /* 0x000fe200078e00ff */
[----:B------:R-:W-:Y:S01]  /*5730*/  @P0 SEL R0, R4, R0, !P2 ;  /* 0x0000000004000207 */ /* 0x000fe20005000000 */
[----:B------:R-:W-:Y:S01]  /*5740*/  IMAD.SHL.U32 R105, R93, 0x10, RZ ;  /* 0x000000105d697824 */ /* 0x000fe200078e00ff */
[----:B------:R-:W-:Y:S01]  /*5750*/  PLOP3.LUT P2, PT, PT, PT, UP1, 0x80, 0x8 ;  /* 0x000000000008781c */ /* 0x000fe20003f4f018 */
[----:B------:R-:W-:Y:S01]  /*5760*/  IMAD.IADD R67, R99, 0x1, R72 ;  /* 0x0000000163437824 */ /* 0x000fe200078e0248 */
[----:B------:R-:W-:Y:S01]  /*5770*/  @P1 LOP3.LUT R0, R0, 0x1, RZ, 0xc0, !PT ;  /* 0x0000000100001812 */ /* 0x000fe200078ec0ff */
[----:B------:R-:W-:Y:S01]  /*5780*/  BSSY B1, `(.L_x_89) ;  /* 0x0000039000017945 */ /* 0x000fe20003800000 */
[----:B------:R-:W-:Y:S01]  /*5790*/  LOP3.LUT P4, R102, R88, 0xff, RZ, 0xc0, !PT ;  /* 0x000000ff58667812 */ /* 0x000fe2000788c0ff */
[----:B------:R-:W-:Y:S01]  /*57a0*/  IMAD.IADD R66, R67, 0x1, R106 ;  /* 0x0000000143427824 */ /* 0x000fe200078e026a */
[----:B------:R-:W-:Y:S01]  /*57b0*/  ISETP.NE.U32.OR P5, PT, R0, 0x1, !P1 ;  /* 0x000000010000780c */ /* 0x000fe20004fa5470 */
[----:B------:R-:W-:Y:S01]  /*57c0*/  IMAD.U32 R0, RZ, RZ, UR56 ;  /* 0x00000038ff007e24 */ /* 0x000fe2000f8e00ff */
[----:B------:R-:W-:Y:S01]  /*57d0*/  SEL R3, RZ, 0xffffffff, P3 ;  /* 0xffffffffff037807 */ /* 0x000fe20001800000 */
[----:B------:R-:W-:Y:S01]  /*57e0*/  IMAD.MOV.U32 R75, RZ, RZ, 0x1 ;  /* 0x00000001ff4b7424 */ /* 0x000fe200078e00ff */
[----:B------:R-:W-:Y:S01]  /*57f0*/  P2R R104, PR, RZ, 0x20 ;  /* 0x00000020ff687803 */ /* 0x000fe20000000000 */
[----:B------:R-:W-:Y:S01]  /*5800*/  IMAD R48, R45, 0x40, R46 ;  /* 0x000000402d307824 */ /* 0x000fe200078e022e */
[----:B------:R-:W-:Y:S01]  /*5810*/  LEA R0, R0, UR48, 0x3 ;  /* 0x0000003000007c11 */ /* 0x000fe2000f8e18ff */
[----:B------:R-:W-:Y:S01]  /*5820*/  IMAD.U32 R74, RZ, RZ, UR56 ;  /* 0x00000038ff4a7e24 */ /* 0x000fe2000f8e00ff */
[----:B------:R-:W-:Y:S02]  /*5830*/  @P2 SEL R3, R4, R3, !P4 ;  /* 0x0000000304032207 */ /* 0x000fe40006000000 */
[----:B------:R-:W-:Y:S02]  /*5840*/  CS2R R78, SRZ ;  /* 0x00000000004e7805 */ /* 0x000fe4000001ff00 */
[----:B------:R-:W-:Y:S02]  /*5850*/  CS2R R76, SRZ ;  /* 0x00000000004c7805 */ /* 0x000fe4000001ff00 */
[----:B------:R-:W-:Y:S02]  /*5860*/  CS2R R70, SRZ ;  /* 0x0000000000467805 */ /* 0x000fe4000001ff00 */
[----:B------:R-:W-:Y:S02]  /*5870*/  LOP3.LUT R3, R3, 0x1, RZ, 0xc0, !PT ;  /* 0x0000000103037812 */ /* 0x000fe400078ec0ff */
[----:B------:R-:W-:Y:S02]  /*5880*/  CS2R R68, SRZ ;  /* 0x0000000000447805 */ /* 0x000fe4000001ff00 */
[----:B------:R-:W-:Y:S02]  /*5890*/  @P5 SHF.L.U32 R2, R107, 0x1f, RZ ;  /* 0x0000001f6b025819 */ /* 0x000fe400000006ff */
[----:B------:R-:W-:Y:S02]  /*58a0*/  CS2R R62, SRZ ;  /* 0x00000000003e7805 */ /* 0x000fe4000001ff00 */
[----:B------:R-:W-:Y:S02]  /*58b0*/  ISETP.NE.U32.AND P2, PT, R3, 0x1, PT ;  /* 0x000000010300780c */ /* 0x000fe40003f45070 */
[----:B------:R-:W-:Y:S01]  /*58c0*/  CS2R R60, SRZ ;  /* 0x00000000003c7805 */ /* 0x000fe2000001ff00 */
[----:B------:R1:W3:Y:S01]  /*58d0*/  @P5 SYNCS.PHASECHK.TRANS64.TRYWAIT P1, [R0+URZ+0x70], R2 ;  /* 0x00007002000055a7 */ /* 0x0002e200080211ff */
[----:B------:R-:W-:Y:S02]  /*58e0*/  CS2R R58, SRZ ;  /* 0x00000000003a7805 */ /* 0x000fe4000001ff00 */
[----:B------:R-:W-:Y:S02]  /*58f0*/  P2R R108, PR, RZ, 0x4 ;  /* 0x00000004ff6c7803 */ /* 0x000fe40000000000 */
[----:B------:R-:W-:Y:S01]  /*5900*/  CS2R R56, SRZ ;  /* 0x0000000000387805 */ /* 0x000fe2000001ff00 */
[----:B------:R-:W-:Y:S02]  /*5910*/  IMAD.IADD R65, R67, 0x1, R105 ;  /* 0x0000000143417824 */ /* 0x000fe400078e0269 */
[----:B------:R-:W-:Y:S01]  /*5920*/  IMAD.IADD R64, R98, 0x1, R66 ;  /* 0x0000000162407824 */ /* 0x000fe200078e0242 */
[----:B-1----:R-:W-:Y:S04]  /*5930*/  SHF.L.U32 R2, R97, 0x1f, RZ ;  /* 0x0000001f61027819 */ /* 0x002fe800000006ff */
[----:B------:R1:W4:Y:S01]  /*5940*/  SYNCS.PHASECHK.TRANS64.TRYWAIT P0, [R73+URZ+0xd0], R2 ;  /* 0x0000d002490075a7 */ /* 0x00032200080011ff */
[----:B---3--:R-:W-:Y:S01]  /*5950*/  @P5 SEL R75, RZ, 0x1, !P1 ;  /* 0x00000001ff4b5807 */ /* 0x008fe20004800000 */
[----:B-1----:R-:W-:Y:S06]  /*5960*/  @!P5 BRA `(.L_x_90) ;  /* 0x000000000068d947 */ /* 0x002fec0003800000 */
[----:B------:R-:W-:Y:S01]  /*5970*/  ISETP.NE.AND P1, PT, R75, RZ, PT ;  /* 0x000000ff4b00720c */ /* 0x000fe20003f25270 */
[----:B------:R-:W-:Y:S01]  /*5980*/  BSSY B0, `(.L_x_91) ;  /* 0x000000d000007945 */ /* 0x000fe20003800000 */
[----:B------:R-:W-:Y:S02]  /*5990*/  CS2R R58, SRZ ;  /* 0x00000000003a7805 */ /* 0x000fe4000001ff00 */
[----:B------:R-:W-:Y:S02]  /*59a0*/  CS2R R56, SRZ ;  /* 0x0000000000387805 */ /* 0x000fe4000001ff00 */
[----:B------:R-:W-:Y:S02]  /*59b0*/  CS2R R62, SRZ ;  /* 0x00000000003e7805 */ /* 0x000fe4000001ff00 */
[----:B------:R-:W-:Y:S02]  /*59c0*/  CS2R R60, SRZ ;  /* 0x00000000003c7805 */ /* 0x000fe4000001ff00 */
[----:B------:R-:W-:Y:S02]  /*59d0*/  CS2R R70, SRZ ;  /* 0x0000000000467805 */ /* 0x000fe4000001ff00 */
[----:B------:R-:W-:Y:S02]  /*59e0*/  CS2R R68, SRZ ;  /* 0x0000000000447805 */ /* 0x000fe4000001ff00 */
[----:B------:R-:W-:Y:S02]  /*59f0*/  CS2R R78, SRZ ;  /* 0x00000000004e7805 */ /* 0x000fe4000001ff00 */
[----:B------:R-:W-:Y:S01]  /*5a00*/  CS2R R76, SRZ ;  /* 0x00000000004c7805 */ /* 0x000fe2000001ff00 */
[----:B------:R-:W-:Y:S06]  /*5a10*/  @P1 BRA `(.L_x_92) ;  /* 0x00000000000c1947 */ /* 0x000fec0003800000 */
[----:B------:R-:W-:Y:S04]  /*5a20*/  SHF.L.U32 R3, R107, 0x1f, RZ ;  /* 0x0000001f6b037819 */ /* 0x000fe800000006ff */
[----:B------:R-:W1:Y:S02]  /*5a30*/  SYNCS.PHASECHK.TRANS64.TRYWAIT P1, [R0+URZ+0x70], R3 ;  /* 0x00007003000075a7 */ /* 0x000e6400080211ff */
[----:B-1----:R-:W-:Y:S05]  /*5a40*/  @!P1 BRA `(.L_x_93) ;  /* 0x0000002400909947 */ /* 0x002fea0003800000 */
.L_x_92:
[----:B------:R-:W-:Y:S05]  /*5a50*/  BSYNC B0 ;  /* 0x0000000000007941 */ /* 0x000fea0003800000 */
.L_x_91:
[----:B------:R-:W-:Y:S01]  /*5a60*/  ISETP.NE.AND P1, PT, R108, RZ, PT ;  /* 0x000000ff6c00720c */ /* 0x000fe20003f25270 */
[----:B------:R-:W-:Y:S04]  /*5a70*/  UIADD3 UR5, UPT, UPT, UR56, 0x1, URZ ;  /* 0x0000000138057890 */ /* 0x000fe8000fffe0ff */
[----:B------:R-:W-:Y:S04]  /*5a80*/  UISETP.NE.AND UP0, UPT, UR5, 0x3, UPT ;  /* 0x000000030500788c */ /* 0x000fe8000bf05270 */
[----:B------:R-:W-:Y:S02]  /*5a90*/  USEL UR4, URZ, 0x1, UP0 ;  /* 0x00000001ff047887 */ /* 0x000fe40008000000 */
[----:B------:R-:W-:Y:S02]  /*5aa0*/  USEL UR5, UR5, URZ, UP0 ;  /* 0x000000ff05057287 */ /* 0x000fe40008000000 */
[----:B------:R3:W1:Y:S02]  /*5ab0*/  @P1 LDS.128 R56, [R67] ;  /* 0x0000000043381984 */ /* 0x0006640000000c00 */
[----:B------:R-:W-:Y:S02]  /*5ac0*/  LOP3.LUT R107, R107, UR4, RZ, 0x3c, !PT ;  /* 0x000000046b6b7c12 */ /* 0x000fe4000f8e3cff */
[----:B------:R3:W1:Y:S01]  /*5ad0*/  @P1 LDS.128 R60, [R66+0x10] ;  /* 0x00001000423c1984 */ /* 0x0006620000000c00 */
[----:B------:R-:W-:Y:S03]  /*5ae0*/  IMAD.U32 R74, RZ, RZ, UR5 ;  /* 0x00000005ff4a7e24 */ /* 0x000fe6000f8e00ff */
[----:B------:R3:W1:Y:S04]  /*5af0*/  @P1 LDS.128 R68, [R65+0x20] ;  /* 0x0000200041441984 */ /* 0x0006680000000c00 */
[----:B------:R3:W1:Y:S02]  /*5b00*/  @P1 LDS.128 R76, [R64+0x10] ;  /* 0x00001000404c1984 */ /* 0x0006640000000c00 */
.L_x_90:
[----:B------:R-:W-:Y:S05]  /*5b10*/  BSYNC B1 ;  /* 0x0000000000017941 */ /* 0x000fea0003800000 */
.L_x_89:
[----:B-1----:R-:W-:Y:S04]  /*5b20*/  SHF.R.U32.HI R0, RZ, 0x15, R48 ;  /* 0x00000015ff007819 */ /* 0x002fe80000011630 */
[----:B------:R-:W-:Y:S01]  /*5b30*/  LOP3.LUT P1, RZ, R0, 0x3, R92, 0x48, !PT ;  /* 0x0000000300ff7812 */ /* 0x000fe2000782485c */
[----:B------:R-:W-:Y:S01]  /*5b40*/  @!UPT UIADD3 URZ, UPT, UPT, URZ, URZ, URZ ;  /* 0x000000fffffff290 */ /* 0x000fe2000fffe0ff */
[----:B----4-:R-:W-:Y:S11]  /*5b50*/  @P0 BRA `(.L_x_94) ;  /* 0x0000000000080947 */ /* 0x010ff60003800000 */
[----:B------:R-:W1:Y:S02]  /*5b60*/  SYNCS.PHASECHK.TRANS64.TRYWAIT P0, [R73+URZ+0xd0], R2 ;  /* 0x0000d002490075a7 */ /* 0x000e6400080011ff */
[----:B-1----:R-:W-:Y:S05]  /*5b70*/  @!P0 BRA `(.L_x_95) ;  /* 0x0000002400588947 */ /* 0x002fea0003800000 */
.L_x_94:
[----:B------:R-:W-:Y:S05]  /*5b80*/  @!P1 BRA `(.L_x_96) ;  /* 0x0000000000409947 */ /* 0x000fea0003800000 */
[----:B------:R-:W4:Y:S01]  /*5b90*/  LDCU.64 UR8, c[0x4][0x70] ;  /* 0x01000e00ff0877ac */ /* 0x000f220008000a00 */
[----:B------:R-:W-:Y:S01]  /*5ba0*/  MOV R3, 0x0 ;  /* 0x0000000000037802 */ /* 0x000fe20000000f00 */
[----:B------:R-:W-:Y:S02]  /*5bb0*/  HFMA2 R12, -RZ, RZ, 0, 5.9604644775390625e-08 ;  /* 0x00000001ff0c7431 */ /* 0x000fe400000001ff */
[----:B------:R-:W-:Y:S02]  /*5bc0*/  IMAD.MOV.U32 R8, RZ, RZ, 0x192 ;  /* 0x00000192ff087424 */ /* 0x000fe400078e00ff */
[----:B------:R-:W-:Y:S01]  /*5bd0*/  IMAD.MOV.U32 R13, RZ, RZ, RZ ;  /* 0x000000ffff0d7224 */ /* 0x000fe200078e00ff */
[----:B------:R-:W5:Y:S01]  /*5be0*/  LDCU.64 UR6, c[0x4][0x78] ;  /* 0x01000f00ff0677ac */ /* 0x000f620008000a00 */
[----:B-1----:R-:W1:Y:S01]  /*5bf0*/  LDC.64 R2, c[0x4][R3] ;  /* 0x0100000003027b82 */ /* 0x002e620000000a00 */
[----:B------:R-:W2:Y:S01]  /*5c00*/  LDCU.64 UR4, c[0x4][0x10] ;  /* 0x01000200ff0477ac */ /* 0x000ea20008000a00 */
[----:B----4-:R-:W-:Y:S01]  /*5c10*/  MOV R5, UR9 ;  /* 0x0000000900057c02 */ /* 0x010fe20008000f00 */
[----:B------:R-:W-:Y:S01]  /*5c20*/  IMAD.U32 R4, RZ, RZ, UR8 ;  /* 0x00000008ff047e24 */ /* 0x000fe2000f8e00ff */
[----:B-----5:R-:W-:Y:S01]  /*5c30*/  MOV R7, UR7 ;  /* 0x0000000700077c02 */ /* 0x020fe20008000f00 */
[----:B------:R-:W-:Y:S01]  /*5c40*/  IMAD.U32 R6, RZ, RZ, UR6 ;  /* 0x00000006ff067e24 */ /* 0x000fe2000f8e00ff */
[----:B--2---:R-:W-:Y:S01]  /*5c50*/  MOV R11, UR5 ;  /* 0x00000005000b7c02 */ /* 0x004fe20008000f00 */
[----:B------:R-:W-:Y:S02]  /*5c60*/  IMAD.U32 R10, RZ, RZ, UR4 ;  /* 0x00000004ff0a7e24 */ /* 0x000fe4000f8e00ff */
[----:B------:R-:W-:Y:S07]  /*5c70*/  LEPC R20, `(.L_x_96) ;  /* 0x000000001014794e */ /* 0x000fee0000000000 */
[----:B-1-3--:R-:W-:Y:S05]  /*5c80*/  CALL.ABS.NOINC R2 ;  /* 0x0000000002007343 */ /* 0x00afea0003c00000 */
.L_x_96:
[----:B------:R-:W-:Y:S01]  /*5c90*/  SHF.L.U32 R50, R56, 0x10, RZ ;  /* 0x0000001038327819 */ /* 0x000fe200000006ff */
[----:B------:R-:W-:Y:S05]  /*5ca0*/  WARPSYNC.ALL ;  /* 0x0000000000007948 */ /* 0x000fea0003800000 */
[----:B------:R-:W-:Y:S01]  /*5cb0*/  R2UR UR4, R48 ;  /* 0x00000000300472ca */ /* 0x000fe200000e0000 */
[----:B------:R-:W-:Y:S01]  /*5cc0*/  BSSY.RECONVERGENT B0, `(.L_x_97) ;  /* 0x0000085000007945 */ /* 0x000fe20003800200 */
[----:B------:R-:W-:Y:S02]  /*5cd0*/  LOP3.LUT R51, R56, 0xffff0000, RZ, 0xc0, !PT ;  /* 0xffff000038337812 */ /* 0x000fe400078ec0ff */
[----:B------:R-:W-:Y:S02]  /*5ce0*/  SHF.L.U32 R52, R57, 0x10, RZ ;  /* 0x0000001039347819 */ /* 0x000fe400000006ff */
[----:B------:R-:W-:Y:S07]  /*5cf0*/  ISETP.NE.AND P0, PT, R100, RZ, PT ;  /* 0x000000ff6400720c */ /* 0x000fee0003f05270 */
[----:B------:R-:W2:Y:S02]  /*5d00*/  LDTM.x32 R4, tmem[UR4] ;  /* 0x00000004000479ee */ /* 0x000ea400082c0000 */
[C---:B--2---:R-:W-:Y:S01]  /*5d10*/  FMUL R0, R47.reuse, R4 ;  /* 0x000000042f007220 */ /* 0x044fe20000400000 */
[C---:B-1----:R-:W-:Y:S01]  /*5d20*/  FMUL R2, R47.reuse, R5 ;  /* 0x000000052f027220 */ /* 0x042fe20000400000 */
[C---:B------:R-:W-:Y:S01]  /*5d30*/  FMUL R4, R47.reuse, R8 ;  /* 0x000000082f047220 */ /* 0x040fe20000400000 */
[C---:B------:R-:W-:Y:S01]  /*5d40*/  FMUL R3, R47.reuse, R6 ;  /* 0x000000062f037220 */ /* 0x040fe20000400000 */
[C---:B------:R-:W-:Y:S01]  /*5d50*/  FMUL R5, R47.reuse, R9 ;  /* 0x000000092f057220 */ /* 0x040fe20000400000 */
[C---:B------:R-:W-:Y:S01]  /*5d60*/  FMUL R8, R47.reuse, R12 ;  /* 0x0000000c2f087220 */ /* 0x040fe20000400000 */
[C---:B------:R-:W-:Y:S01]  /*5d70*/  FMUL R6, R47.reuse, R10 ;  /* 0x0000000a2f067220 */ /* 0x040fe20000400000 */
[C---:B------:R-:W-:Y:S01]  /*5d80*/  FMUL R9, R47.reuse, R13 ;  /* 0x0000000d2f097220 */ /* 0x040fe20000400000 */
[----:B------:R-:W-:Y:S01]  /*5d90*/  FMUL R12, R47, R16 ;  /* 0x000000102f0c7220 */ /* 0x000fe20000400000 */
[----:B------:R-:W-:Y:S01]  /*5da0*/  FFMA R0, R49, R50, R0 ;  /* 0x0000003231007223 */ /* 0x000fe20000000000 */
[C---:B------:R-:W-:Y:S01]  /*5db0*/  FMUL R10, R47.reuse, R14 ;  /* 0x0000000e2f0a7220 */ /* 0x040fe20000400000 */
[C---:B------:R-:W-:Y:S01]  /*5dc0*/  FMUL R13, R47.reuse, R17 ;  /* 0x000000112f0d7220 */ /* 0x040fe20000400000 */
[----:B------:R-:W-:Y:S01]  /*5dd0*/  FMUL R16, R47, R20 ;  /* 0x000000142f107220 */ /* 0x000fe20000400000 */
[----:B------:R-:W-:Y:S01]  /*5de0*/  FFMA R2, R49, R51, R2 ;  /* 0x0000003331027223 */ /* 0x000fe20000000002 */
[C---:B------:R-:W-:Y:S01]  /*5df0*/  FMUL R14, R47.reuse, R18 ;  /* 0x000000122f0e7220 */ /* 0x040fe20000400000 */
[C---:B------:R-:W-:Y:S01]  /*5e00*/  FMUL R17, R47.reuse, R21 ;  /* 0x000000152f117220 */ /* 0x040fe20000400000 */
[C---:B------:R-:W-:Y:S01]  /*5e10*/  FMUL R20, R47.reuse, R24 ;  /* 0x000000182f147220 */ /* 0x040fe20000400000 */
[C---:B------:R-:W-:Y:S01]  /*5e20*/  FMUL R18, R47.reuse, R22 ;  /* 0x000000162f127220 */ /* 0x040fe20000400000 */
[C---:B------:R-:W-:Y:S01]  /*5e30*/  FMUL R21, R47.reuse, R25 ;  /* 0x000000192f157220 */ /* 0x040fe20000400000 */
[C---:B------:R-:W-:Y:S01]  /*5e40*/  FMUL R24, R47.reuse, R28 ;  /* 0x0000001c2f187220 */ /* 0x040fe20000400000 */
[C---:B------:R-:W-:Y:S01]  /*5e50*/  FMUL R22, R47.reuse, R26 ;  /* 0x0000001a2f167220 */ /* 0x040fe20000400000 */
[C---:B------:R-:W-:Y:S01]  /*5e60*/  FMUL R25, R47.reuse, R29 ;  /* 0x0000001d2f197220 */ /* 0x040fe20000400000 */
[----:B------:R-:W-:Y:S01]  /*5e70*/  FMUL R28, R47, R32 ;  /* 0x000000202f1c7220 */ /* 0x000fe20000400000 */
[----:B------:R-:W-:Y:S01]  /*5e80*/  LOP3.LUT R32, R57, 0xffff0000, RZ, 0xc0, !PT ;  /* 0xffff000039207812 */ /* 0x000fe200078ec0ff */
[C---:B------:R-:W-:Y:S01]  /*5e90*/  FMUL R26, R47.reuse, R30 ;  /* 0x0000001e2f1a7220 */ /* 0x040fe20000400000 */
[----:B------:R-:W-:Y:S01]  /*5ea0*/  FMUL R29, R47, R33 ;  /* 0x000000212f1d7220 */ /* 0x000fe20000400000 */
[----:B------:R-:W-:Y:S01]  /*5eb0*/  SHF.L.U32 R33, R58, 0x10, RZ ;  /* 0x000000103a217819 */ /* 0x000fe200000006ff */
[----:B------:R-:W-:Y:S01]  /*5ec0*/  FFMA R3, R49, R52, R3 ;  /* 0x0000003431037223 */ /* 0x000fe20000000003 */
[----:B------:R-:W-:Y:S01]  /*5ed0*/  F2FP.BF16.F32.PACK_AB R52, R2, R0 ;  /* 0x000000000234723e */ /* 0x000fe200000010ff */
[----:B------:R-:W-:Y:S01]  /*5ee0*/  FMUL R7, R47, R7 ;  /* 0x000000072f077220 */ /* 0x000fe20000400000 */
[----:B------:R-:W-:Y:S01]  /*5ef0*/  SHF.L.U32 R0, R59, 0x10, RZ ;  /* 0x000000103b007819 */ /* 0x000fe200000006ff */
[----:B------:R-:W-:Y:S01]  /*5f00*/  FMUL R30, R47, R34 ;  /* 0x000000222f1e7220 */ /* 0x000fe20000400000 */
[----:B------:R-:W-:Y:S01]  /*5f10*/  LOP3.LUT R34, R58, 0xffff0000, RZ, 0xc0, !PT ;  /* 0xffff00003a227812 */ /* 0x000fe200078ec0ff */
[----:B------:R-:W-:Y:S01]  /*5f20*/  FFMA R7, R49, R32, R7 ;  /* 0x0000002031077223 */ /* 0x000fe20000000007 */
[----:B------:R-:W-:Y:S01]  /*5f30*/  LOP3.LUT R2, R59, 0xffff0000, RZ, 0xc0, !PT ;  /* 0xffff00003b027812 */ /* 0x000fe200078ec0ff */
[----:B------:R-:W-:Y:S01]  /*5f40*/  FFMA R4, R49, R33, R4 ;  /* 0x0000002131047223 */ /* 0x000fe20000000004 */
[----:B------:R-:W-:Y:S01]  /*5f50*/  FMUL R11, R47, R11 ;  /* 0x0000000b2f0b7220 */ /* 0x000fe20000400000 */
[----:B------:R-:W-:Y:S01]  /*5f60*/  FFMA R5, R49, R34, R5 ;  /* 0x0000002231057223 */ /* 0x000fe20000000005 */
[----:B------:R-:W-:Y:S01]  /*5f70*/  F2FP.BF16.F32.PACK_AB R53, R7, R3 ;  /* 0x000000030735723e */ /* 0x000fe200000010ff */
[C---:B------:R-:W-:Y:S01]  /*5f80*/  FFMA R6, R49.reuse, R0, R6 ;  /* 0x0000000031067223 */ /* 0x040fe20000000006 */
[C---:B------:R-:W-:Y:S01]  /*5f90*/  SHF.L.U32 R0, R60.reuse, 0x10, RZ ;  /* 0x000000103c007819 */ /* 0x040fe200000006ff */
[----:B------:R-:W-:Y:S01]  /*5fa0*/  FFMA R11, R49, R2, R11 ;  /* 0x00000002310b7223 */ /* 0x000fe2000000000b */
[----:B------:R-:W-:Y:S01]  /*5fb0*/  LOP3.LUT R2, R60, 0xffff0000, RZ, 0xc0, !PT ;  /* 0xffff00003c027812 */ /* 0x000fe200078ec0ff */
[----:B------:R-:W-:Y:S01]  /*5fc0*/  FMUL R15, R47, R15 ;  /* 0x0000000f2f0f7220 */ /* 0x000fe20000400000 */
[----:B------:R-:W-:Y:S01]  /*5fd0*/  SHF.L.U32 R3, R61, 0x10, RZ ;  /* 0x000000103d037819 */ /* 0x000fe200000006ff */
[----:B------:R-:W-:Y:S01]  /*5fe0*/  FFMA R8, R49, R0, R8 ;  /* 0x0000000031087223 */ /* 0x000fe20000000008 */
[----:B------:R-:W-:Y:S01]  /*5ff0*/  LOP3.LUT R0, R61, 0xffff0000, RZ, 0xc0, !PT ;  /* 0xffff00003d007812 */ /* 0x000fe200078ec0ff */
[C---:B------:R-:W-:Y:S01]  /*6000*/  FFMA R9, R49.reuse, R2, R9 ;  /* 0x0000000231097223 */ /* 0x040fe20000000009 */
[C---:B------:R-:W-:Y:S01]  /*6010*/  SHF.L.U32 R2, R62.reuse, 0x10, RZ ;  /* 0x000000103e027819 */ /* 0x040fe200000006ff */
[----:B------:R-:W-:Y:S01]  /*6020*/  FFMA R10, R49, R3, R10 ;  /* 0x00000003310a7223 */ /* 0x000fe2000000000a */
[----:B------:R-:W-:Y:S01]  /*6030*/  SHF.L.U32 R3, R63, 0x10, RZ ;  /* 0x000000103f037819 */ /* 0x000fe200000006ff */
[C---:B------:R-:W-:Y:S01]  /*6040*/  FFMA R15, R49.reuse, R0, R15 ;  /* 0x00000000310f7223 */ /* 0x040fe2000000000f */
[----:B------:R-:W-:Y:S01]  /*6050*/  LOP3.LUT R0, R62, 0xffff0000, RZ, 0xc0, !PT ;  /* 0xffff00003e007812 */ /* 0x000fe200078ec0ff */
[----:B------:R-:W-:Y:S01]  /*6060*/  FFMA R12, R49, R2, R12 ;  /* 0x00000002310c7223 */ /* 0x000fe2000000000c */
[C---:B------:R-:W-:Y:S01]  /*6070*/  SHF.L.U32 R2, R68.reuse, 0x10, RZ ;  /* 0x0000001044027819 */ /* 0x040fe200000006ff */
[----:B------:R-:W-:Y:S01]  /*6080*/  FMUL R19, R47, R19 ;  /* 0x000000132f137220 */ /* 0x000fe20000400000 */
[----:B------:R-:W-:Y:S01]  /*6090*/  F2FP.BF16.F32.PACK_AB R54, R5, R4 ;  /* 0x000000040536723e */ /* 0x000fe200000010ff */
[----:B------:R-:W-:Y:S01]  /*60a0*/  FFMA R13, R49, R0, R13 ;  /* 0x00000000310d7223 */ /* 0x000fe2000000000d */
[----:B------:R-:W-:Y:S01]  /*60b0*/  LOP3.LUT R0, R63, 0xffff0000, RZ, 0xc0, !PT ;  /* 0xffff00003f007812 */ /* 0x000fe200078ec0ff */
[----:B------:R-:W-:Y:S01]  /*60c0*/  FFMA R14, R49, R3, R14 ;  /* 0x00000003310e7223 */ /* 0x000fe2000000000e */
[----:B------:R-:W-:Y:S01]  /*60d0*/  LOP3.LUT R3, R68, 0xffff0000, RZ, 0xc0, !PT ;  /* 0xffff000044037812 */ /* 0x000fe200078ec0ff */
[----:B------:R-:W-:Y:S01]  /*60e0*/  FMUL R23, R47, R23 ;  /* 0x000000172f177220 */ /* 0x000fe20000400000 */
[----:B------:R-:W-:Y:S01]  /*60f0*/  F2FP.BF16.F32.PACK_AB R55, R11, R6 ;  /* 0x000000060b37723e */ /* 0x000fe200000010ff */
[----:B------:R-:W-:Y:S01]  /*6100*/  FFMA R19, R49, R0, R19 ;  /* 0x0000000031137223 */ /* 0x000fe20000000013 */
[----:B------:R-:W-:Y:S01]  /*6110*/  SHF.L.U32 R0, R69, 0x10, RZ ;  /* 0x0000001045007819 */ /* 0x000fe200000006ff */
[----:B------:R-:W-:Y:S01]  /*6120*/  FFMA R16, R49, R2, R16 ;  /* 0x0000000231107223 */ /* 0x000fe20000000010 */
[----:B------:R-:W-:Y:S01]  /*6130*/  LOP3.LUT R2, R69, 0xffff0000, RZ, 0xc0, !PT ;  /* 0xffff000045027812 */ /* 0x000fe200078ec0ff */
[----:B------:R-:W-:Y:S01]  /*6140*/  FFMA R17, R49, R3, R17 ;  /* 0x0000000331117223 */ /* 0x000fe20000000011 */
[----:B------:R-:W-:Y:S01]  /*6150*/  SHF.L.U32 R3, R71, 0x10, RZ ;  /* 0x0000001047037819 */ /* 0x000fe200000006ff */
[----:B------:R-:W-:Y:S01]  /*6160*/  FFMA R18, R49, R0, R18 ;  /* 0x0000000031127223 */ /* 0x000fe20000000012 */
[C---:B------:R-:W-:Y:S01]  /*6170*/  SHF.L.U32 R0, R70.reuse, 0x10, RZ ;  /* 0x0000001046007819 */ /* 0x040fe200000006ff */
[----:B------:R1:W-:Y:S01]  /*6180*/  STS.128 [R67], R52 ;  /* 0x0000003443007388 */ /* 0x0003e20000000c00 */
[----:B------:R-:W-:Y:S01]  /*6190*/  F2FP.BF16.F32.PACK_AB R8, R9, R8 ;  /* 0x000000080908723e */ /* 0x000fe200000010ff */
[C---:B------:R-:W-:Y:S01]  /*61a0*/  FFMA R23, R49.reuse, R2, R23 ;  /* 0x0000000231177223 */ /* 0x040fe20000000017 */
[----:B------:R-:W-:Y:S01]  /*61b0*/  LOP3.LUT R2, R70, 0xffff0000, RZ, 0xc0, !PT ;  /* 0xffff000046027812 */ /* 0x000fe200078ec0ff */
[----:B------:R-:W-:Y:S01]  /*61c0*/  FFMA R20, R49, R0, R20 ;  /* 0x0000000031147223 */ /* 0x000fe20000000014 */
[----:B------:R-:W-:Y:S01]  /*61d0*/  LOP3.LUT R0, R71, 0xffff0000, RZ, 0xc0, !PT ;  /* 0xffff000047007812 */ /* 0x000fe200078ec0ff */
[----:B------:R-:W-:Y:S01]  /*61e0*/  FMUL R27, R47, R27 ;  /* 0x0000001b2f1b7220 */ /* 0x000fe20000400000 */
[----:B------:R-:W-:Y:S01]  /*61f0*/  F2FP.BF16.F32.PACK_AB R9, R15, R10 ;  /* 0x0000000a0f09723e */ /* 0x000fe200000010ff */
[C---:B------:R-:W-:Y:S01]  /*6200*/  FFMA R21, R49.reuse, R2, R21 ;  /* 0x0000000231157223 */ /* 0x040fe20000000015 */
[C---:B------:R-:W-:Y:S01]  /*6210*/  FFMA R22, R49.reuse, R3, R22 ;  /* 0x0000000331167223 */ /* 0x040fe20000000016 */
[----:B------:R-:W-:Y:S01]  /*6220*/  FFMA R27, R49, R0, R27 ;  /* 0x00000000311b7223 */ /* 0x000fe2000000001b */
[C---:B------:R-:W-:Y:S01]  /*6230*/  SHF.L.U32 R2, R76.reuse, 0x10, RZ ;  /* 0x000000104c027819 */ /* 0x040fe200000006ff */
[C---:B------:R-:W-:Y:S01]  /*6240*/  FMUL R31, R47.reuse, R31 ;  /* 0x0000001f2f1f7220 */ /* 0x040fe20000400000 */
[----:B------:R-:W-:Y:S01]  /*6250*/  LOP3.LUT R0, R76, 0xffff0000, RZ, 0xc0, !PT ;  /* 0xffff00004c007812 */ /* 0x000fe200078ec0ff */
[----:B------:R-:W-:Y:S01]  /*6260*/  FMUL R35, R47, R35 ;  /* 0x000000232f237220 */ /* 0x000fe20000400000 */
[----:B------:R-:W-:Y:S01]  /*6270*/  SHF.L.U32 R3, R77, 0x10, RZ ;  /* 0x000000104d037819 */ /* 0x000fe200000006ff */
[----:B------:R-:W-:Y:S01]  /*6280*/  FFMA R24, R49, R2, R24 ;  /* 0x0000000231187223 */ /* 0x000fe20000000018 */
[----:B------:R-:W-:Y:S01]  /*6290*/  F2FP.BF16.F32.PACK_AB R10, R13, R12 ;  /* 0x0000000c0d0a723e */ /* 0x000fe200000010ff */
[----:B------:R-:W-:Y:S01]  /*62a0*/  FFMA R25, R49, R0, R25 ;  /* 0x0000000031197223 */ /* 0x000fe20000000019 */
[----:B------:R-:W-:Y:S01]  /*62b0*/  F2FP.BF16.F32.PACK_AB R11, R19, R14 ;  /* 0x0000000e130b723e */ /* 0x000fe200000010ff */
[----:B------:R-:W-:Y:S01]  /*62c0*/  FFMA R26, R49, R3, R26 ;  /* 0x00000003311a7223 */ /* 0x000fe2000000001a */
[----:B------:R-:W-:Y:S02]  /*62d0*/  LOP3.LUT R0, R77, 0xffff0000, RZ, 0xc0, !PT ;  /* 0xffff00004d007812 */ /* 0x000fe400078ec0ff */
[C---:B------:R-:W-:Y:S01]  /*62e0*/  SHF.L.U32 R2, R78.reuse, 0x10, RZ ;  /* 0x000000104e027819 */ /* 0x040fe200000006ff */
[----:B------:R1:W-:Y:S01]  /*62f0*/  STS.128 [R66+0x10], R8 ;  /* 0x0000100842007388 */ /* 0x0003e20000000c00 */
[----:B------:R-:W-:Y:S01]  /*6300*/  LOP3.LUT R3, R78, 0xffff0000, RZ, 0xc0, !PT ;  /* 0xffff00004e037812 */ /* 0x000fe200078ec0ff */
[----:B------:R-:W-:Y:S01]  /*6310*/  FFMA R31, R49, R0, R31 ;  /* 0x00000000311f7223 */ /* 0x000fe2000000001f */
[----:B------:R-:W-:Y:S01]  /*6320*/  SHF.L.U32 R4, R79, 0x10, RZ ;  /* 0x000000104f047819 */ /* 0x000fe200000006ff */
[----:B------:R-:W-:Y:S01]  /*6330*/  FFMA R28, R49, R2, R28 ;  /* 0x00000002311c7223 */ /* 0x000fe2000000001c */
[----:B------:R-:W-:Y:S01]  /*6340*/  F2FP.BF16.F32.PACK_AB R16, R17, R16 ;  /* 0x000000101110723e */ /* 0x000fe200000010ff */
[----:B------:R-:W-:Y:S01]  /*6350*/  FFMA R29, R49, R3, R29 ;  /* 0x00000003311d7223 */ /* 0x000fe2000000001d */
[----:B------:R-:W-:Y:S01]  /*6360*/  LOP3.LUT R5, R79, 0xffff0000, RZ, 0xc0, !PT ;  /* 0xffff00004f057812 */ /* 0x000fe200078ec0ff */
[----:B------:R-:W-:Y:S01]  /*6370*/  FFMA R30, R49, R4, R30 ;  /* 0x00000004311e7223 */ /* 0x000fe2000000001e */
[----:B------:R-:W-:Y:S02]  /*6380*/  F2FP.BF16.F32.PACK_AB R17, R23, R18 ;  /* 0x000000121711723e */ /* 0x000fe400000010ff */
[----:B------:R-:W-:Y:S01]  /*6390*/  F2FP.BF16.F32.PACK_AB R18, R21, R20 ;  /* 0x000000141512723e */ /* 0x000fe200000010ff */
[----:B------:R-:W-:Y:S01]  /*63a0*/  FFMA R35, R49, R5, R35 ;  /* 0x0000000531237223 */ /* 0x000fe20000000023 */
[----:B------:R-:W-:Y:S02]  /*63b0*/  F2FP.BF16.F32.PACK_AB R19, R27, R22 ;  /* 0x000000161b13723e */ /* 0x000fe400000010ff */
[----:B------:R-:W-:Y:S02]  /*63c0*/  F2FP.BF16.F32.PACK_AB R24, R25, R24 ;  /* 0x000000181918723e */ /* 0x000fe400000010ff */
[----:B------:R-:W-:Y:S01]  /*63d0*/  F2FP.BF16.F32.PACK_AB R25, R31, R26 ;  /* 0x0000001a1f19723e */ /* 0x000fe200000010ff */
[----:B------:R1:W-:Y:S01]  /*63e0*/  STS.128 [R65+0x20], R16 ;  /* 0x0000201041007388 */ /* 0x0003e20000000c00 */
[----:B------:R-:W-:Y:S02]  /*63f0*/  F2FP.BF16.F32.PACK_AB R26, R29, R28 ;  /* 0x0000001c1d1a723e */ /* 0x000fe400000010ff */
[----:B------:R-:W-:Y:S05]  /*6400*/  F2FP.BF16.F32.PACK_AB R27, R35, R30 ;  /* 0x0000001e231b723e */ /* 0x000fea00000010ff */
[----:B------:R1:W-:Y:S01]  /*6410*/  STS.128 [R64+0x10], R24 ;  /* 0x0000101840007388 */ /* 0x0003e20000000c00 */
[----:B------:R-:W-:Y:S01]  /*6420*/  @!PT LDS RZ, [RZ] ;  /* 0x00000000fffff984 */ /* 0x000fe20000000800 */
[----:B------:R-:W-:Y:S01]  /*6430*/  @!PT LDS RZ, [RZ] ;  /* 0x00000000fffff984 */ /* 0x000fe20000000800 */
[----:B------:R-:W-:Y:S01]  /*6440*/  @!PT LDS RZ, [RZ] ;  /* 0x00000000fffff984 */ /* 0x000fe20000000800 */
[----:B------:R-:W-:Y:S01]  /*6450*/  @!PT LDS RZ, [RZ] ;  /* 0x00000000fffff984 */ /* 0x000fe20000000800 */
[----:B------:R2:W-:Y:S07]  /*6460*/  MEMBAR.ALL.CTA ;  /* 0x0000000000007992 */ /* 0x0005ee0000008000 */
[----:B--2---:R-:W2:Y:S02]  /*6470*/  FENCE.VIEW.ASYNC.S ;  /* 0x00000000000073c6 */ /* 0x004ea40000000000 */
[----:B--2---:R-:W-:Y:S06]  /*6480*/  BAR.SYNC.DEFER_BLOCKING 0x1, 0x80 ;  /* 0x0042000000007b1d */ /* 0x004fec0000010000 */
[----:B------:R-:W-:Y:S05]  /*6490*/  @P0 BRA `(.L_x_98) ;  /* 0x00000000001c0947 */ /* 0x000fea0003800000 */
[----:B------:R-:W-:Y:S01]  /*64a0*/  R2UR UR4, R72 ;  /* 0x00000000480472ca */ /* 0x000fe200000e0000 */
[----:B------:R-:W-:Y:S01]  /*64b0*/  UIADD3 UR6, UP0, UPT, UR54, 0x680, URZ ;  /* 0x0000068036067890 */ /* 0x000fe2000ff1e0ff */
[----:B------:R-:W-:Y:S03]  /*64c0*/  UMOV UR43, UR36 ;  /* 0x00000024002b7c82 */ /* 0x000fe60008000000 */
[----:B------:R-:W-:Y:S08]  /*64d0*/  UIADD3.X UR7, UPT, UPT, URZ, UR55, URZ, UP0, !UPT ;  /* 0x00000037ff077290 */ /* 0x000ff000087fe4ff */
[----:B------:R-:W-:Y:S09]  /*64e0*/  UIADD3 UR40, UPT, UPT, UR48, 0x200, UR4 ;  /* 0x0000020030287890 */ /* 0x000ff2000fffe004 */
[----:B------:R2:W-:Y:S02]  /*64f0*/  UTMASTG.3D [UR40], [UR6] ;  /* 0x00000028060073b5 */ /* 0x0005e40008010000 */
[----:B--2---:R0:W-:Y:S02]  /*6500*/  UTMACMDFLUSH ;  /* 0x00000000000079b7 */ /* 0x0041e40000000000 */
.L_x_98:
[----:B------:R-:W-:Y:S05]  /*6510*/  BSYNC.RECONVERGENT B0 ;  /* 0x0000000000007941 */ /* 0x000fea0003800200 */
.L_x_97:
[----:B------:R-:W-:Y:S01]  /*6520*/  UIADD3 UR40, UPT, UPT, UR56, 0x1, URZ ;  /* 0x0000000138287890 */ /* 0x000fe2000fffe0ff */
[----:B------:R-:W-:Y:S03]  /*6530*/  BSSY.RECONVERGENT B0, `(.L_x_99) ;  /* 0x0000005000007945 */ /* 0x000fe60003800200 */
[----:B------:R-:W-:Y:S04]  /*6540*/  UISETP.NE.AND UP0, UPT, UR40, 0x3, UPT ;  /* 0x000000032800788c */ /* 0x000fe8000bf05270 */
[----:B------:R-:W-:Y:S01]  /*6550*/  USEL UR43, UR40, URZ, UP0 ;  /* 0x000000ff282b7287 */ /* 0x000fe20008000000 */
[----:B------:R-:W-:Y:S11]  /*6560*/  @P0 BRA `(.L_x_100) ;  /* 0x0000000000040947 */ /* 0x000ff60003800000 */
[----:B------:R-:W-:Y:S04]  /*6570*/  DEPBAR.LE SB0, 0x1 ;  /* 0x000080400000791a */ /* 0x000fe80000000000 */
.L_x_100:
[----:B------:R-:W-:Y:S05]  /*6580*/  BSYNC.RECONVERGENT B0 ;  /* 0x0000000000007941 */ /* 0x000fea0003800200 */
.L_x_99:
[----:B------:R-:W-:Y:S01]  /*6590*/  BAR.SYNC.DEFER_BLOCKING 0x1, 0x80 ;  /* 0x0042000000007b1d */ /* 0x000fe20000010000 */
[----:B------:R-:W-:Y:S01]  /*65a0*/  ISETP.NE.AND P1, PT, R104, RZ, PT ;  /* 0x000000ff6800720c */ /* 0x000fe20003f25270 */
[----:B------:R-:W-:Y:S01]  /*65b0*/  UISETP.NE.AND UP0, UPT, UR50, URZ, UPT ;  /* 0x000000ff3200728c */ /* 0x000fe2000bf05270 */
[----:B------:R-:W-:Y:S11]  /*65c0*/  LEA R2, R74, UR48, 0x3 ;  /* 0x000000304a027c11 */ /* 0x000ff6000f8e18ff */
[----:B------:R-:W-:Y:S01]  /*65d0*/  @P1 SHF.L.U32 R3, R107, 0x1f, RZ ;  /* 0x0000001f6b031819 */ /* 0x000fe200000006ff */
[----:B------:R-:W-:Y:S06]  /*65e0*/  BRA.U !UP0, `(.L_x_101) ;  /* 0x0000000108247547 */ /* 0x000fec000b800000 */
[----:B------:R-:W-:Y:S01]  /*65f0*/  IMAD.U32 R4, RZ, RZ, UR49 ;  /* 0x00000031ff047e24 */ /* 0x000fe2000f8e00ff */
[----:B------:R-:W-:Y:S01]  /*6600*/  MOV R0, UR37 ;  /* 0x0000002500007c02 */ /* 0x000fe20008000f00 */
[----:B------:R-:W-:Y:S03]  /*6610*/  UIADD3 UR49, UPT, UPT, UR49, 0x1, URZ ;  /* 0x0000000131317890 */ /* 0x000fe6000fffe0ff */
[----:B------:R-:W-:Y:S01]  /*6620*/  @P1 LEA R4, R4, UR48, 0x3 ;  /* 0x0000003004041c11 */ /* 0x000fe2000f8e18ff */
[----:B------:R-:W-:Y:S04]  /*6630*/  UISETP.NE.AND UP0, UPT, UR49, 0x3, UPT ;  /* 0x000000033100788c */ /* 0x000fe8000bf05270 */
[----:B------:R-:W-:Y:S01]  /*6640*/  @P1 VIADD R4, R4, 0x88 ;  /* 0x0000008804041836 */ /* 0x000fe20000000000 */
[----:B------:R-:W-:Y:S04]  /*6650*/  USEL UR49, UR49, URZ, UP0 ;  /* 0x000000ff31317287 */ /* 0x000fe80008000000 */
[----:B------:R-:W-:Y:S04]  /*6660*/  @P1 PRMT R0, R0, 0x654, R4 ;  /* 0x0000065400001816 */ /* 0x000fe80000000004 */
[----:B------:R2:W-:Y:S04]  /*6670*/  @P1 SYNCS.ARRIVE.TRANS64.RED.A1T0 RZ, [R0+URZ], RZ ;  /* 0x000000ff00ff19a7 */ /* 0x0005e800081004ff */
.L_x_101:
[----:B------:R-:W4:Y:S01]  /*6680*/  @P1 SYNCS.PHASECHK.TRANS64.TRYWAIT P0, [R2+URZ+0x70], R3 ;  /* 0x00007003020015a7 */ /* 0x000f2200080011ff */
[----:B------:R-:W-:Y:S01]  /*6690*/  BSSY B1, `(.L_x_102) ;  /* 0x0000015000017945 */ /* 0x000fe20003800000 */
[----:B----4-:R-:W-:Y:S03]  /*66a0*/  @P1 SEL R75, RZ, 0x1, !P0 ;  /* 0x00000001ff4b1807 */ /* 0x010fe60004000000 */
[----:B------:R-:W-:Y:S05]  /*66b0*/  @!P1 BRA `(.L_x_103) ;  /* 0x0000000000489947 */ /* 0x000fea0003800000 */
[----:B------:R-:W-:Y:S01]  /*66c0*/  ISETP.NE.AND P1, PT, R108, RZ, PT ;  /* 0x000000ff6c00720c */ /* 0x000fe20003f25270 */
[----:B------:R-:W-:Y:S01]  /*66d0*/  BSSY B0, `(.L_x_104) ;  /* 0x000000a000007945 */ /* 0x000fe20003800000 */
[----:B------:R-:W-:Y:S11]  /*66e0*/  ISETP.NE.AND P0, PT, R75, RZ, PT ;  /* 0x000000ff4b00720c */ /* 0x000ff60003f05270 */
[----:B------:R-:W-:Y:S04]  /*66f0*/  @P1 IMAD R74, R74, 0x2000, R99 ;  /* 0x000020004a4a1824 */ /* 0x000fe800078e0263 */
[----:B------:R-:W-:Y:S01]  /*6700*/  @P1 IMAD.IADD R4, R106, 0x1, R74 ;  /* 0x000000016a041824 */ /* 0x000fe200078e024a */
[----:B------:R-:W-:Y:S03]  /*6710*/  @P1 IADD3 R3, PT, PT, R105, R74, RZ ;  /* 0x0000004a69031210 */ /* 0x000fe60007ffe0ff */
[----:B--2---:R-:W-:Y:S01]  /*6720*/  @P1 IMAD.IADD R0, R98, 0x1, R4 ;  /* 0x0000000162001824 */ /* 0x004fe200078e0204 */
[----:B------:R-:W-:Y:S06]  /*6730*/  @P0 BRA `(.L_x_105) ;  /* 0x00000000000c0947 */ /* 0x000fec0003800000 */
[----:B------:R-:W-:Y:S04]  /*6740*/  SHF.L.U32 R107, R107, 0x1f, RZ ;  /* 0x0000001f6b6b7819 */ /* 0x000fe800000006ff */
[----:B------:R-:W2:Y:S02]  /*6750*/  SYNCS.PHASECHK.TRANS64.TRYWAIT P0, [R2+URZ+0x70], R107 ;  /* 0x0000706b020075a7 */ /* 0x000ea400080011ff */
[----:B--2---:R-:W-:Y:S05]  /*6760*/  @!P0 BRA `(.L_x_106) ;  /* 0x0000001800708947 */ /* 0x004fea0003800000 */
.L_x_105:
[----:B------:R-:W-:Y:S05]  /*6770*/  BSYNC B0 ;  /* 0x0000000000007941 */ /* 0x000fea0003800000 */
.L_x_104:
[----:B------:R-:W-:Y:S11]  /*6780*/  ISETP.NE.AND P0, PT, R108, RZ, PT ;  /* 0x000000ff6c00720c */ /* 0x000ff60003f05270 */
[----:B------:R-:W-:Y:S02]  /*6790*/  @!UPT UIADD3 URZ, UPT, UPT, URZ, URZ, URZ ;  /* 0x000000fffffff290 */ /* 0x000fe4000fffe0ff */
[----:B------:R4:W1:Y:S04]  /*67a0*/  @P0 LDS.128 R56, [R74] ;  /* 0x000000004a380984 */ /* 0x0008680000000c00 */
[----:B------:R4:W1:Y:S04]  /*67b0*/  @P0 LDS.128 R68, [R3+0x20] ;  /* 0x0000200003440984 */ /* 0x0008680000000c00 */
[----:B------:R4:W1:Y:S04]  /*67c0*/  @P0 LDS.128 R60, [R4+0x10] ;  /* 0x00001000043c0984 */ /* 0x0008680000000c00 */
[----:B------:R4:W1:Y:S02]  /*67d0*/  @P0 LDS.128 R76, [R0+0x10] ;  /* 0x00001000004c0984 */ /* 0x0008640000000c00 */
.L_x_103:
[----:B------:R-:W-:Y:S05]  /*67e0*/  BSYNC B1 ;  /* 0x0000000000017941 */ /* 0x000fea0003800000 */
.L_x_102:
[----:B--2-4-:R-:W-:Y:S05]  /*67f0*/  VIADD R0, R48, 0x20 ;  /* 0x0000002030007836 */ /* 0x014fea0000000000 */
[----:B------:R-:W-:Y:S04]  /*6800*/  SHF.R.U32.HI R0, RZ, 0x15, R0 ;  /* 0x00000015ff007819 */ /* 0x000fe80000011600 */
[----:B------:R-:W-:Y:S11]  /*6810*/  LOP3.LUT P0, RZ, R0, 0x3, R92, 0x48, !PT ;  /* 0x0000000300ff7812 */ /* 0x000ff6000780485c */
[----:B------:R-:W-:Y:S02]  /*6820*/  @!UPT UIADD3 URZ, UPT, UPT, URZ, URZ, URZ ;  /* 0x000000fffffff290 */ /* 0x000fe4000fffe0ff */
[----:B------:R-:W-:Y:S05]  /*6830*/  @!P0 BRA `(.L_x_107) ;  /* 0x0000000000408947 */ /* 0x000fea0003800000 */
[----:B------:R-:W2:Y:S01]  /*6840*/  LDCU.64 UR8, c[0x4][0x70] ;  /* 0x01000e00ff0877ac */ /* 0x000ea20008000a00 */
[----:B------:R-:W-:Y:S01]  /*6850*/  MOV R3, 0x0 ;  /* 0x0000000000037802 */ /* 0x000fe20000000f00 */
[----:B------:R-:W-:Y:S02]  /*6860*/  HFMA2 R12, -RZ, RZ, 0, 5.9604644775390625e-08 ;  /* 0x00000001ff0c7431 */ /* 0x000fe400000001ff */
[----:B-1----:R-:W-:Y:S02]  /*6870*/  IMAD.MOV.U32 R8, RZ, RZ, 0x192 ;  /* 0x00000192ff087424 */ /* 0x002fe400078e00ff */
[----:B------:R-:W-:Y:S01]  /*6880*/  IMAD.MOV.U32 R13, RZ, RZ, RZ ;  /* 0x000000ffff0d7224 */ /* 0x000fe200078e00ff */
[----:B------:R-:W1:Y:S01]  /*6890*/  LDCU.64 UR6, c[0x4][0x78] ;  /* 0x01000f00ff0677ac */ /* 0x000e620008000a00 */
[----:B------:R-:W4:Y:S01]  /*68a0*/  LDC.64 R2, c[0x4][R3] ;  /* 0x0100000003027b82 */ /* 0x000f220000000a00 */
[----:B------:R-:W5:Y:S01]  /*68b0*/  LDCU.64 UR4, c[0x4][0x10] ;  /* 0x01000200ff0477ac */ /* 0x000f620008000a00 */
[----:B--2---:R-:W-:Y:S01]  /*68c0*/  MOV R5, UR9 ;  /* 0x0000000900057c02 */ /* 0x004fe20008000f00 */
[----:B------:R-:W-:Y:S01]  /*68d0*/  IMAD.U32 R4, RZ, RZ, UR8 ;  /* 0x00000008ff047e24 */ /* 0x000fe2000f8e00ff */
[----:B-1----:R-:W-:Y:S01]  /*68e0*/  MOV R7, UR7 ;  /* 0x0000000700077c02 */ /* 0x002fe20008000f00 */
[----:B------:R-:W-:Y:S01]  /*68f0*/  IMAD.U32 R6, RZ, RZ, UR6 ;  /* 0x00000006ff067e24 */ /* 0x000fe2000f8e00ff */
[----:B-----5:R-:W-:Y:S01]  /*6900*/  MOV R11, UR5 ;  /* 0x00000005000b7c02 */ /* 0x020fe20008000f00 */
[----:B------:R-:W-:Y:S02]  /*6910*/  IMAD.U32 R10, RZ, RZ, UR4 ;  /* 0x00000004ff0a7e24 */ /* 0x000fe4000f8e00ff */
[----:B------:R-:W-:Y:S07]  /*6920*/  LEPC R20, `(.L_x_107) ;  /* 0x000000001014794e */ /* 0x000fee0000000000 */
[----:B---34-:R-:W-:Y:S05]  /*6930*/  CALL.ABS.NOINC R2 ;  /* 0x0000000002007343 */ /* 0x018fea0003c00000 */
.L_x_107:
[----:B------:R-:W-:Y:S01]  /*6940*/  ISETP.NE.AND P0, PT, R100, RZ, PT ;  /* 0x000000ff6400720c */ /* 0x000fe20003f05270 */
[----:B------:R-:W-:Y:S05]  /*6950*/  WARPSYNC.ALL ;  /* 0x0000000000007948 */ /* 0x000fea0003800000 */
[----:B------:R-:W-:Y:S01]  /*6960*/  R2UR UR4, R48 ;  /* 0x00000000300472ca */ /* 0x000fe200000e0000 */
[----:B------:R-:W-:Y:S01]  /*6970*/  USHF.L.U32 UR8, UR43, 0xd, URZ ;  /* 0x0000000d2b087899 */ /* 0x000fe200080006ff */
[----:B------:R-:W-:Y:S01]  /*6980*/  R2UR UR5, R73 ;  /* 0x00000000490572ca */ /* 0x000fe200000e0000 */
[----:B------:R-:W-:Y:S01]  /*6990*/  BSSY.RECONVERGENT B0, `(.L_x_108) ;  /* 0x000008e000007945 */ /* 0x000fe20003800200 */
[C---:B-1----:R-:W-:Y:S02]  /*69a0*/  SHF.L.U32 R0, R56.reuse, 0x10, RZ ;  /* 0x0000001038007819 */ /* 0x042fe400000006ff */
[----:B------:R-:W-:Y:S02]  /*69b0*/  LOP3.LUT R2, R56, 0xffff0000, RZ, 0xc0, !PT ;  /* 0xffff000038027812 */ /* 0x000fe400078ec0ff */
[C---:B------:R-:W-:Y:S02]  /*69c0*/  SHF.L.U32 R3, R57.reuse, 0x10, RZ ;  /* 0x0000001039037819 */ /* 0x040fe400000006ff */
[----:B------:R-:W-:Y:S02]  /*69d0*/  LOP3.LUT R48, R57, 0xffff0000, RZ, 0xc0, !PT ;  /* 0xffff000039307812 */ /* 0x000fe400078ec0ff */
[C---:B------:R-:W-:Y:S01]  /*69e0*/  SHF.L.U32 R50, R58.reuse, 0x10, RZ ;  /* 0x000000103a327819 */ /* 0x040fe200000006ff */
[----:B------:R-:W1:Y:S01]  /*69f0*/  LDTM.x32 R4, tmem[UR4+0x20] ;  /* 0x00002004000479ee */ /* 0x000e6200082c0000 */
[----:B------:R-:W-:Y:S01]  /*6a00*/  LOP3.LUT R51, R58, 0xffff0000, RZ, 0xc0, !PT ;  /* 0xffff00003a337812 */ /* 0x000fe200078ec0ff */
[----:B------:R-:W-:Y:S01]  /*6a10*/  NOP ;  /* 0x0000000000007918 */ /* 0x000fe20000000000 */
[C---:B------:R-:W-:Y:S01]  /*6a20*/  SHF.L.U32 R52, R59.reuse, 0x10, RZ ;  /* 0x000000103b347819 */ /* 0x040fe200000006ff */
[----:B------:R-:W-:Y:S01]  /*6a30*/  UIADD3 UR5, UPT, UPT, UR5, 0xf0, URZ ;  /* 0x000000f005057890 */ /* 0x000fe2000fffe0ff */
[----:B------:R-:W-:Y:S02]  /*6a40*/  LOP3.LUT R53, R59, 0xffff0000, RZ, 0xc0, !PT ;  /* 0xffff00003b357812 */ /* 0x000fe400078ec0ff */
[C---:B------:R-:W-:Y:S01]  /*6a50*/  SHF.L.U32 R54, R60.reuse, 0x10, RZ ;  /* 0x000000103c367819 */ /* 0x040fe200000006ff */
[----:B------:R-:W-:Y:S01]  /*6a60*/  UPRMT UR5, UR37, 0x654, UR5 ;  /* 0x0000065425057896 */ /* 0x000fe20008000005 */
[----:B------:R-:W-:Y:S02]  /*6a70*/  LOP3.LUT R55, R60, 0xffff0000, RZ, 0xc0, !PT ;  /* 0xffff00003c377812 */ /* 0x000fe400078ec0ff */
[C---:B------:R-:W-:Y:S02]  /*6a80*/  SHF.L.U32 R56, R61.reuse, 0x10, RZ ;  /* 0x000000103d387819 */ /* 0x040fe400000006ff */
[----:B------:R-:W-:Y:S02]  /*6a90*/  LOP3.LUT R57, R61, 0xffff0000, RZ, 0xc0, !PT ;  /* 0xffff00003d397812 */ /* 0x000fe400078ec0ff */
[C---:B------:R-:W-:Y:S02]  /*6aa0*/  SHF.L.U32 R58, R62.reuse, 0x10, RZ ;  /* 0x000000103e3a7819 */ /* 0x040fe400000006ff */
[----:B------:R-:W-:Y:S01]  /*6ab0*/  LOP3.LUT R59, R62, 0xffff0000, RZ, 0xc0, !PT ;  /* 0xffff00003e3b7812 */ /* 0x000fe200078ec0ff */
[----:B-1----:R-:W-:Y:S01]  /*6ac0*/  SYNCS.ARRIVE.TRANS64.RED.A1T0 RZ, [UR5], RZ ;  /* 0x000000ffffff79a7 */ /* 0x002fe20008100405 */
[C---:B------:R-:W-:Y:S02]  /*6ad0*/  SHF.L.U32 R60, R63.reuse, 0x10, RZ ;  /* 0x000000103f3c7819 */ /* 0x040fe400000006ff */
[----:B------:R-:W-:Y:S02]  /*6ae0*/  LOP3.LUT R61, R63, 0xffff0000, RZ, 0xc0, !PT ;  /* 0xffff00003f3d7812 */ /* 0x000fe400078ec0ff */
[C---:B------:R-:W-:Y:S01]  /*6af0*/  SHF.L.U32 R62, R68.reuse, 0x10, RZ ;  /* 0x00000010443e7819 */ /* 0x040fe200000006ff */
[C---:B------:R-:W-:Y:S01]  /*6b00*/  FMUL R4, R47.reuse, R4 ;  /* 0x000000042f047220 */ /* 0x040fe20000400000 */
[----:B------:R-:W-:Y:S01]  /*6b10*/  LOP3.LUT R63, R68, 0xffff0000, RZ, 0xc0, !PT ;  /* 0xffff0000443f7812 */ /* 0x000fe200078ec0ff */
[----:B------:R-:W-:Y:S01]  /*6b20*/  FMUL R5, R47, R5 ;  /* 0x000000052f057220 */ /* 0x000fe20000400000 */
[----:B---3--:R-:W-:Y:S01]  /*6b30*/  SHF.L.U32 R64, R69, 0x10, RZ ;  /* 0x0000001045407819 */ /* 0x008fe200000006ff */
[----:B------:R-:W-:Y:S01]  /*6b40*/  FMUL R6, R47, R6 ;  /* 0x000000062f067220 */ /* 0x000fe20000400000 */
[----:B------:R-:W-:Y:S01]  /*6b50*/  LOP3.LUT R65, R69, 0xffff0000, RZ, 0xc0, !PT ;  /* 0xffff000045417812 */ /* 0x000fe200078ec0ff */
[----:B------:R-:W-:Y:S01]  /*6b60*/  FMUL R7, R47, R7 ;  /* 0x000000072f077220 */ /* 0x000fe20000400000 */
[----:B------:R-:W-:Y:S01]  /*6b70*/  SHF.L.U32 R66, R70, 0x10, RZ ;  /* 0x0000001046427819 */ /* 0x000fe200000006ff */
[----:B------:R-:W-:Y:S01]  /*6b80*/  FFMA R4, R49, R0, R4 ;  /* 0x0000000031047223 */ /* 0x000fe20000000004 */
[C---:B------:R-:W-:Y:S01]  /*6b90*/  SHF.L.U32 R74, R78.reuse, 0x10, RZ ;  /* 0x000000104e4a7819 */ /* 0x040fe200000006ff */
[----:B------:R-:W-:Y:S01]  /*6ba0*/  FMUL R8, R47, R8 ;  /* 0x000000082f087220 */ /* 0x000fe20000400000 */
[----:B------:R-:W-:Y:S01]  /*6bb0*/  LOP3.LUT R75, R78, 0xffff0000, RZ, 0xc0, !PT ;  /* 0xffff00004e4b7812 */ /* 0x000fe200078ec0ff */
[C---:B------:R-:W-:Y:S01]  /*6bc0*/  FFMA R5, R49.reuse, R2, R5 ;  /* 0x0000000231057223 */ /* 0x040fe20000000005 */
[----:B------:R-:W-:Y:S01]  /*6bd0*/  LOP3.LUT R67, R70, 0xffff0000, RZ, 0xc0, !PT ;  /* 0xffff000046437812 */ /* 0x000fe200078ec0ff */
[C---:B------:R-:W-:Y:S01]  /*6be0*/  FFMA R6, R49.reuse, R3, R6 ;  /* 0x0000000331067223 */ /* 0x040fe20000000006 */
[----:B------:R-:W-:Y:S01]  /*6bf0*/  FFMA R7, R49, R48, R7 ;  /* 0x0000003031077223 */ /* 0x000fe20000000007 */
[----:B------:R-:W-:Y:S01]  /*6c00*/  IADD3 R78, PT, PT, R99, UR8, RZ ;  /* 0x00000008634e7c10 */ /* 0x000fe2000fffe0ff */
[----:B------:R-:W-:Y:S01]  /*6c10*/  FFMA R8, R49, R50, R8 ;  /* 0x0000003231087223 */ /* 0x000fe20000000008 */
[----:B------:R-:W-:Y:S01]  /*6c20*/  F2FP.BF16.F32.PACK_AB R4, R5, R4 ;  /* 0x000000040504723e */ /* 0x000fe200000010ff */
[----:B------:R-:W-:Y:S01]  /*6c30*/  FMUL R9, R47, R9 ;  /* 0x000000092f097220 */ /* 0x000fe20000400000 */
[----:B------:R-:W-:Y:S01]  /*6c40*/  F2FP.BF16.F32.PACK_AB R5, R7, R6 ;  /* 0x000000060705723e */ /* 0x000fe200000010ff */
[----:B------:R-:W-:Y:S01]  /*6c50*/  FMUL R0, R47, R10 ;  /* 0x0000000a2f007220 */ /* 0x000fe20000400000 */
[-C--:B------:R-:W-:Y:S01]  /*6c60*/  IADD3 R106, PT, PT, R106, R78.reuse, RZ ;  /* 0x0000004e6a6a7210 */ /* 0x080fe20007ffe0ff */
[----:B------:R-:W-:Y:S01]  /*6c70*/  FFMA R9, R49, R51, R9 ;  /* 0x0000003331097223 */ /* 0x000fe20000000009 */
[----:B------:R-:W-:Y:S01]  /*6c80*/  IADD3 R105, PT, PT, R105, R78, RZ ;  /* 0x0000004e69697210 */ /* 0x000fe20007ffe0ff */
[----:B------:R-:W-:Y:S01]  /*6c90*/  FFMA R0, R49, R52, R0 ;  /* 0x0000003431007223 */ /* 0x000fe20000000000 */
[C---:B------:R-:W-:Y:S01]  /*6ca0*/  FMUL R2, R47.reuse, R11 ;  /* 0x0000000b2f027220 */ /* 0x040fe20000400000 */
[----:B------:R-:W-:Y:S01]  /*6cb0*/  FMUL R3, R47, R12 ;  /* 0x0000000c2f037220 */ /* 0x000fe20000400000 */
[----:B------:R-:W-:Y:S01]  /*6cc0*/  F2FP.BF16.F32.PACK_AB R6, R9, R8 ;  /* 0x000000080906723e */ /* 0x000fe200000010ff */
[----:B------:R-:W-:Y:S01]  /*6cd0*/  FMUL R10, R47, R13 ;  /* 0x0000000d2f0a7220 */ /* 0x000fe20000400000 */
[C---:B------:R-:W-:Y:S01]  /*6ce0*/  FFMA R2, R49.reuse, R53, R2 ;  /* 0x0000003531027223 */ /* 0x040fe20000000002 */
[----:B------:R-:W-:Y:S01]  /*6cf0*/  FFMA R3, R49, R54, R3 ;  /* 0x0000003631037223 */ /* 0x000fe20000000003 */
[----:B------:R-:W-:Y:S01]  /*6d00*/  FMUL R11, R47, R14 ;  /* 0x0000000e2f0b7220 */ /* 0x000fe20000400000 */
[----:B------:R-:W-:Y:S01]  /*6d10*/  FFMA R10, R49, R55, R10 ;  /* 0x00000037310a7223 */ /* 0x000fe2000000000a */
[C---:B------:R-:W-:Y:S01]  /*6d20*/  FMUL R15, R47.reuse, R15 ;  /* 0x0000000f2f0f7220 */ /* 0x040fe20000400000 */
[C---:B------:R-:W-:Y:S01]  /*6d30*/  FMUL R12, R47.reuse, R16 ;  /* 0x000000102f0c7220 */ /* 0x040fe20000400000 */
[----:B------:R-:W-:Y:S01]  /*6d40*/  FMUL R13, R47, R17 ;  /* 0x000000112f0d7220 */ /* 0x000fe20000400000 */
[----:B------:R-:W-:Y:S01]  /*6d50*/  FFMA R11, R49, R56, R11 ;  /* 0x00000038310b7223 */ /* 0x000fe2000000000b */
[----:B------:R-:W-:Y:S01]  /*6d60*/  FMUL R14, R47, R18 ;  /* 0x000000122f0e7220 */ /* 0x000fe20000400000 */
[----:B------:R-:W-:Y:S01]  /*6d70*/  FFMA R15, R49, R57, R15 ;  /* 0x00000039310f7223 */ /* 0x000fe2000000000f */
[----:B------:R-:W-:Y:S01]  /*6d80*/  FMUL R19, R47, R19 ;  /* 0x000000132f137220 */ /* 0x000fe20000400000 */
[----:B------:R-:W-:Y:S01]  /*6d90*/  F2FP.BF16.F32.PACK_AB R7, R2, R0 ;  /* 0x000000000207723e */ /* 0x000fe200000010ff */
[----:B------:R-:W-:Y:S01]  /*6da0*/  FFMA R12, R49, R58, R12 ;  /* 0x0000003a310c7223 */ /* 0x000fe2000000000c */
[----:B------:R-:W-:Y:S01]  /*6db0*/  FMUL R16, R47, R20 ;  /* 0x000000142f107220 */ /* 0x000fe20000400000 */
[----:B------:R-:W-:Y:S01]  /*6dc0*/  FFMA R13, R49, R59, R13 ;  /* 0x0000003b310d7223 */ /* 0x000fe2000000000d */
[----:B------:R-:W-:Y:S01]  /*6dd0*/  FMUL R17, R47, R21 ;  /* 0x000000152f117220 */ /* 0x000fe20000400000 */
[----:B------:R1:W-:Y:S01]  /*6de0*/  STS.128 [R99+UR8], R4 ;  /* 0x0000000463007988 */ /* 0x0003e20008000c08 */
[----:B------:R-:W-:Y:S01]  /*6df0*/  SHF.L.U32 R68, R71, 0x10, RZ ;  /* 0x0000001047447819 */ /* 0x000fe200000006ff */
[----:B------:R-:W-:Y:S01]  /*6e00*/  FFMA R14, R49, R60, R14 ;  /* 0x0000003c310e7223 */ /* 0x000fe2000000000e */
[----:B------:R-:W-:Y:S01]  /*6e10*/  LOP3.LUT R69, R71, 0xffff0000, RZ, 0xc0, !PT ;  /* 0xffff000047457812 */ /* 0x000fe200078ec0ff */
[----:B------:R-:W-:Y:S01]  /*6e20*/  FMUL R18, R47, R22 ;  /* 0x000000162f127220 */ /* 0x000fe20000400000 */
[----:B------:R-:W-:Y:S01]  /*6e30*/  SHF.L.U32 R70, R76, 0x10, RZ ;  /* 0x000000104c467819 */ /* 0x000fe200000006ff */
[----:B------:R-:W-:Y:S01]  /*6e40*/  FFMA R19, R49, R61, R19 ;  /* 0x0000003d31137223 */ /* 0x000fe20000000013 */
[----:B------:R-:W-:Y:S01]  /*6e50*/  FMUL R23, R47, R23 ;  /* 0x000000172f177220 */ /* 0x000fe20000400000 */
[----:B------:R-:W-:Y:S01]  /*6e60*/  FFMA R16, R49, R62, R16 ;  /* 0x0000003e31107223 */ /* 0x000fe20000000010 */
[----:B------:R-:W-:Y:S01]  /*6e70*/  FMUL R20, R47, R24 ;  /* 0x000000182f147220 */ /* 0x000fe20000400000 */
[----:B------:R-:W-:Y:S01]  /*6e80*/  FFMA R17, R49, R63, R17 ;  /* 0x0000003f31117223 */ /* 0x000fe20000000011 */
[----:B------:R-:W-:Y:S01]  /*6e90*/  FMUL R21, R47, R25 ;  /* 0x000000192f157220 */ /* 0x000fe20000400000 */
[----:B------:R-:W-:Y:S01]  /*6ea0*/  FFMA R18, R49, R64, R18 ;  /* 0x0000004031127223 */ /* 0x000fe20000000012 */
[----:B------:R-:W-:Y:S01]  /*6eb0*/  FMUL R22, R47, R26 ;  /* 0x0000001a2f167220 */ /* 0x000fe20000400000 */
[----:B------:R-:W-:Y:S01]  /*6ec0*/  F2FP.BF16.F32.PACK_AB R8, R10, R3 ;  /* 0x000000030a08723e */ /* 0x000fe200000010ff */
[----:B------:R-:W-:Y:S01]  /*6ed0*/  FFMA R23, R49, R65, R23 ;  /* 0x0000004131177223 */ /* 0x000fe20000000017 */
[----:B------:R-:W-:Y:S01]  /*6ee0*/  F2FP.BF16.F32.PACK_AB R9, R15, R11 ;  /* 0x0000000b0f09723e */ /* 0x000fe200000010ff */
[----:B------:R-:W-:Y:S01]  /*6ef0*/  FMUL R27, R47, R27 ;  /* 0x0000001b2f1b7220 */ /* 0x000fe20000400000 */
[----:B------:R-:W-:Y:S01]  /*6f00*/  F2FP.BF16.F32.PACK_AB R10, R13, R12 ;  /* 0x0000000c0d0a723e */ /* 0x000fe200000010ff */
[----:B------:R-:W-:Y:S01]  /*6f10*/  FFMA R20, R49, R66, R20 ;  /* 0x0000004231147223 */ /* 0x000fe20000000014 */
[----:B------:R-:W-:Y:S01]  /*6f20*/  F2FP.BF16.F32.PACK_AB R11, R19, R14 ;  /* 0x0000000e130b723e */ /* 0x000fe200000010ff */
[----:B------:R-:W-:Y:S01]  /*6f30*/  FMUL R24, R47, R28 ;  /* 0x0000001c2f187220 */ /* 0x000fe20000400000 */
[----:B------:R-:W-:Y:S01]  /*6f40*/  LOP3.LUT R71, R76, 0xffff0000, RZ, 0xc0, !PT ;  /* 0xffff00004c477812 */ /* 0x000fe200078ec0ff */
[----:B------:R-:W-:Y:S01]  /*6f50*/  FFMA R21, R49, R67, R21 ;  /* 0x0000004331157223 */ /* 0x000fe20000000015 */
[----:B------:R-:W-:Y:S01]  /*6f60*/  SHF.L.U32 R72, R77, 0x10, RZ ;  /* 0x000000104d487819 */ /* 0x000fe200000006ff */
[----:B------:R1:W-:Y:S01]  /*6f70*/  STS.128 [R106+0x10], R8 ;  /* 0x000010086a007388 */ /* 0x0003e20000000c00 */
[----:B------:R-:W-:Y:S01]  /*6f80*/  FMUL R25, R47, R29 ;  /* 0x0000001d2f197220 */ /* 0x000fe20000400000 */
[----:B------:R-:W-:Y:S01]  /*6f90*/  FFMA R22, R49, R68, R22 ;  /* 0x0000004431167223 */ /* 0x000fe20000000016 */
[----:B------:R-:W-:Y:S01]  /*6fa0*/  LOP3.LUT R73, R77, 0xffff0000, RZ, 0xc0, !PT ;  /* 0xffff00004d497812 */ /* 0x000fe200078ec0ff */
[----:B------:R-:W-:Y:S01]  /*6fb0*/  FMUL R26, R47, R30 ;  /* 0x0000001e2f1a7220 */ /* 0x000fe20000400000 */
[----:B------:R-:W-:Y:S01]  /*6fc0*/  FFMA R27, R49, R69, R27 ;  /* 0x00000045311b7223 */ /* 0x000fe2000000001b */
[----:B------:R-:W-:Y:S01]  /*6fd0*/  FMUL R31, R47, R31 ;  /* 0x0000001f2f1f7220 */ /* 0x000fe20000400000 */
[----:B------:R-:W-:Y:S01]  /*6fe0*/  FFMA R24, R49, R70, R24 ;  /* 0x0000004631187223 */ /* 0x000fe20000000018 */
[----:B------:R-:W-:Y:S01]  /*6ff0*/  FMUL R28, R47, R32 ;  /* 0x000000202f1c7220 */ /* 0x000fe20000400000 */
[----:B------:R-:W-:Y:S01]  /*7000*/  FFMA R25, R49, R71, R25 ;  /* 0x0000004731197223 */ /* 0x000fe20000000019 */
[----:B------:R-:W-:Y:S01]  /*7010*/  SHF.L.U32 R76, R79, 0x10, RZ ;  /* 0x000000104f4c7819 */ /* 0x000fe200000006ff */
[----:B------:R-:W-:Y:S01]  /*7020*/  FMUL R29, R47, R33 ;  /* 0x000000212f1d7220 */ /* 0x000fe20000400000 */
[----:B------:R-:W-:Y:S01]  /*7030*/  F2FP.BF16.F32.PACK_AB R16, R17, R16 ;  /* 0x000000101110723e */ /* 0x000fe200000010ff */
[----:B------:R-:W-:Y:S01]  /*7040*/  FFMA R26, R49, R72, R26 ;  /* 0x00000048311a7223 */ /* 0x000fe2000000001a */
[----:B------:R-:W-:Y:S01]  /*7050*/  LOP3.LUT R77, R79, 0xffff0000, RZ, 0xc0, !PT ;  /* 0xffff00004f4d7812 */ /* 0x000fe200078ec0ff */
[----:B------:R-:W-:Y:S01]  /*7060*/  FMUL R30, R47, R34 ;  /* 0x000000222f1e7220 */ /* 0x000fe20000400000 */
[----:B------:R-:W-:Y:S01]  /*7070*/  F2FP.BF16.F32.PACK_AB R17, R23, R18 ;  /* 0x000000121711723e */ /* 0x000fe200000010ff */
[----:B------:R-:W-:Y:S01]  /*7080*/  FFMA R31, R49, R73, R31 ;  /* 0x00000049311f7223 */ /* 0x000fe2000000001f */
[----:B------:R-:W-:Y:S01]  /*7090*/  FMUL R35, R47, R35 ;  /* 0x000000232f237220 */ /* 0x000fe20000400000 */
[----:B------:R-:W-:Y:S01]  /*70a0*/  F2FP.BF16.F32.PACK_AB R18, R21, R20 ;  /* 0x000000141512723e */ /* 0x000fe200000010ff */
[----:B------:R-:W-:Y:S01]  /*70b0*/  FFMA R28, R49, R74, R28 ;  /* 0x0000004a311c7223 */ /* 0x000fe2000000001c */
[----:B------:R-:W-:Y:S01]  /*70c0*/  F2FP.BF16.F32.PACK_AB R19, R27, R22 ;  /* 0x000000161b13723e */ /* 0x000fe200000010ff */
[C---:B------:R-:W-:Y:S01]  /*70d0*/  FFMA R29, R49.reuse, R75, R29 ;  /* 0x0000004b311d7223 */ /* 0x040fe2000000001d */
[C---:B------:R-:W-:Y:S01]  /*70e0*/  FFMA R30, R49.reuse, R76, R30 ;  /* 0x0000004c311e7223 */ /* 0x040fe2000000001e */
[----:B------:R-:W-:Y:S01]  /*70f0*/  FFMA R35, R49, R77, R35 ;  /* 0x0000004d31237223 */ /* 0x000fe20000000023 */
[----:B------:R-:W-:Y:S01]  /*7100*/  F2FP.BF16.F32.PACK_AB R24, R25, R24 ;  /* 0x000000181918723e */ /* 0x000fe200000010ff */
[----:B------:R1:W-:Y:S01]  /*7110*/  STS.128 [R105+0x20], R16 ;  /* 0x0000201069007388 */ /* 0x0003e20000000c00 */
[----:B------:R-:W-:Y:S02]  /*7120*/  F2FP.BF16.F32.PACK_AB R25, R31, R26 ;  /* 0x0000001a1f19723e */ /* 0x000fe400000010ff */
[----:B------:R-:W-:Y:S02]  /*7130*/  F2FP.BF16.F32.PACK_AB R26, R29, R28 ;  /* 0x0000001c1d1a723e */ /* 0x000fe400000010ff */
[----:B------:R-:W-:Y:S02]  /*7140*/  F2FP.BF16.F32.PACK_AB R27, R35, R30 ;  /* 0x0000001e231b723e */ /* 0x000fe400000010ff */
[----:B------:R-:W-:Y:S05]  /*7150*/  IADD3 R0, PT, PT, R98, R106, RZ ;  /* 0x0000006a62007210 */ /* 0x000fea0007ffe0ff */
        /* <DEDUP_REMOVED lines=9> */
[----:B------:R-:W-:Y:S02]  /*71f0*/  UIADD3 UR10, UP0, UPT, UR54, 0x680, URZ ;  /* 0x00000680360a7890 */ /* 0x000fe4000ff1e0ff */
[----:B------:R-:W-:Y:S02]  /*7200*/  UIADD3 UR5, UPT, UPT, UR41, 0x20, URZ ;  /* 0x0000002029057890 */ /* 0x000fe4000fffe0ff */
[----:B------:R-:W-:Y:S02]  /*7210*/  UIADD3 UR4, UPT, UPT, UR48, 0x200, UR8 ;  /* 0x0000020030047890 */ /* 0x000fe4000fffe008 */
[----:B------:R-:W-:Y:S01]  /*7220*/  UIADD3.X UR11, UPT, UPT, URZ, UR55, URZ, UP0, !UPT ;  /* 0x00000037ff0b7290 */ /* 0x000fe200087fe4ff */
[----:B------:R-:W-:Y:S01]  /*7230*/  UMOV UR6, UR42 ;  /* 0x0000002a00067c82 */ /* 0x000fe20008000000 */
[----:B------:R-:W-:Y:S07]  /*7240*/  UMOV UR7, UR36 ;  /* 0x0000002400077c82 */ /* 0x000fee0008000000 */
[----:B------:R2:W-:Y:S02]  /*7250*/  UTMASTG.3D [UR4], [UR10] ;  /* 0x000000040a0073b5 */ /* 0x0005e40008010000 */
[----:B--2---:R0:W-:Y:S02]  /*7260*/  UTMACMDFLUSH ;  /* 0x00000000000079b7 */ /* 0x0041e40000000000 */
.L_x_109:
[----:B------:R-:W-:Y:S05]  /*7270*/  BSYNC.RECONVERGENT B0 ;  /* 0x0000000000007941 */ /* 0x000fea0003800200 */
.L_x_108:
[----:B------:R-:W-:Y:S01]  /*7280*/  UIADD3 UR43, UPT, UPT, UR43, 0x1, URZ ;  /* 0x000000012b2b7890 */ /* 0x000fe2000fffe0ff */
[----:B------:R-:W-:Y:S03]  /*7290*/  BSSY.RECONVERGENT B0, `(.L_x_110) ;  /* 0x0000008000007945 */ /* 0x000fe60003800200 */
[----:B------:R-:W-:Y:S04]  /*72a0*/  UISETP.NE.AND UP0, UPT, UR43, 0x3, UPT ;  /* 0x000000032b00788c */ /* 0x000fe8000bf05270 */
[----:B------:R-:W-:Y:S02]  /*72b0*/  UISETP.EQ.XOR UP1, UPT, UR40, 0x3, !UP0 ;  /* 0x000000032800788c */ /* 0x000fe4000c722a70 */
[----:B------:R-:W-:Y:S02]  /*72c0*/  USEL UR56, UR43, URZ, UP0 ;  /* 0x000000ff2b387287 */ /* 0x000fe40008000000 */
[----:B------:R-:W-:Y:S04]  /*72d0*/  USEL UR4, URZ, 0x1, !UP1 ;  /* 0x00000001ff047887 */ /* 0x000fe8000c800000 */
[----:B------:R-:W-:Y:S01]  /*72e0*/  ULOP3.LUT UR51, UR51, UR4, URZ, 0x3c, !UPT ;  /* 0x0000000433337292 */ /* 0x000fe2000f8e3cff */
[----:B------:R-:W-:Y:S11]  /*72f0*/  @P0 BRA `(.L_x_111) ;  /* 0x0000000000040947 */ /* 0x000ff60003800000 */
[----:B------:R-:W-:Y:S04]  /*7300*/  DEPBAR.LE SB0, 0x1 ;  /* 0x000080400000791a */ /* 0x000fe80000000000 */
.L_x_111:
[----:B------:R-:W-:Y:S05]  /*7310*/  BSYNC.RECONVERGENT B0 ;  /* 0x0000000000007941 */ /* 0x000fea0003800200 */
.L_x_110:
[----:B------:R-:W-:Y:S01]  /*7320*/  BAR.SYNC.DEFER_BLOCKING 0x1, 0x80 ;  /* 0x0042000000007b1d */ /* 0x000fe20000010000 */
[----:B------:R-:W-:Y:S01]  /*7330*/  UISETP.NE.AND UP0, UPT, UR50, -0x2, UPT ;  /* 0xfffffffe3200788c */ /* 0x000fe2000bf05270 */
[----:B------:R-:W-:Y:S08]  /*7340*/  IADD3 R45, PT, PT, R45, 0x1, RZ ;  /* 0x000000012d2d7810 */ /* 0x000ff00007ffe0ff */
[----:B------:R-:W-:Y:S05]  /*7350*/  BRA.U !UP0, `(.L_x_112) ;  /* 0x0000000108287547 */ /* 0x000fea000b800000 */
[----:B------:R-:W-:Y:S01]  /*7360*/  ISETP.NE.AND P0, PT, R104, RZ, PT ;  /* 0x000000ff6800720c */ /* 0x000fe20003f05270 */
[----:B------:R-:W-:Y:S01]  /*7370*/  IMAD.U32 R2, RZ, RZ, UR49 ;  /* 0x00000031ff027e24 */ /* 0x000fe2000f8e00ff */
[----:B------:R-:W-:Y:S01]  /*7380*/  UIADD3 UR49, UPT, UPT, UR49, 0x1, URZ ;  /* 0x0000000131317890 */ /* 0x000fe2000fffe0ff */
[----:B-1----:R-:W-:Y:S03]  /*7390*/  IMAD.U32 R0, RZ, RZ, UR37 ;  /* 0x00000025ff007e24 */ /* 0x002fe6000f8e00ff */
[----:B------:R-:W-:Y:S04]  /*73a0*/  UISETP.NE.AND UP0, UPT, UR49, 0x3, UPT ;  /* 0x000000033100788c */ /* 0x000fe8000bf05270 */
[----:B------:R-:W-:Y:S03]  /*73b0*/  USEL UR49, UR49, URZ, UP0 ;  /* 0x000000ff31317287 */ /* 0x000fe60008000000 */
[----:B------:R-:W-:Y:S05]  /*73c0*/  @P0 LEA R2, R2, UR48, 0x3 ;  /* 0x0000003002020c11 */ /* 0x000fea000f8e18ff */
[----:B------:R-:W-:Y:S05]  /*73d0*/  @P0 VIADD R2, R2, 0x88 ;  /* 0x0000008802020836 */ /* 0x000fea0000000000 */
[----:B------:R-:W-:Y:S04]  /*73e0*/  @P0 PRMT R0, R0, 0x654, R2 ;  /* 0x0000065400000816 */ /* 0x000fe80000000002 */
[----:B------:R2:W-:Y:S03]  /*73f0*/  @P0 SYNCS.ARRIVE.TRANS64.RED.A1T0 RZ, [R0+URZ], RZ ;  /* 0x000000ff00ff09a7 */ /* 0x0005e600081004ff */
.L_x_112:
[----:B------:R-:W-:Y:S01]  /*7400*/  ISETP.NE.AND P2, PT, R101, RZ, PT ;  /* 0x000000ff6500720c */ /* 0x000fe20003f45270 */
[----:B------:R-:W-:Y:S01]  /*7410*/  UIADD3 UR50, UPT, UPT, UR50, 0x2, URZ ;  /* 0x0000000232327890 */ /* 0x000fe2000fffe0ff */
[----:B------:R-:W-:Y:S01]  /*7420*/  ISETP.NE.AND P0, PT, R103, 0x2, PT ;  /* 0x000000026700780c */ /* 0x000fe20003f05270 */
[----:B------:R-:W-:Y:S01]  /*7430*/  IMAD.IADD R14, R43, 0x1, R86 ;  /* 0x000000012b0e7824 */ /* 0x000fe200078e0256 */
[----:B------:R-:W-:Y:S01]  /*7440*/  ISETP.NE.AND P1, PT, R45, 0x4, PT ;  /* 0x000000042d00780c */ /* 0x000fe20003f25270 */
[----:B------:R-:W-:Y:S01]  /*7450*/  IMAD.IADD R15, R44, 0x1, R87 ;  /* 0x000000012c0f7824 */ /* 0x000fe200078e0257 */
[----:B------:R-:W-:Y:S02]  /*7460*/  SEL R2, RZ, 0x1, P0 ;  /* 0x00000001ff027807 */ /* 0x000fe40000000000 */
[----:B-12---:R-:W-:Y:S02]  /*7470*/  SEL R0, RZ, 0x1, P1 ;  /* 0x00000001ff007807 */ /* 0x006fe40000800000 */
[----:B------:R-:W-:Y:S02]  /*7480*/  LOP3.LUT R96, R96, R2, RZ, 0x3c, !PT ;  /* 0x0000000260607212 */ /* 0x000fe400078e3cff */
[----:B------:R-:W-:Y:S02]  /*7490*/  LOP3.LUT R97, R97, R0, RZ, 0x3c, !PT ;  /* 0x0000000061617212 */ /* 0x000fe400078e3cff */
[----:B------:R-:W-:Y:S02]  /*74a0*/  @P2 R2UR UR36, R95 ;  /* 0x000000005f2422ca */ /* 0x000fe400000e0000 */
[----:B------:R-:W-:Y:S02]  /*74b0*/  SEL R103, R103, RZ, P0 ;  /* 0x000000ff67677207 */ /* 0x000fe40000000000 */
[----:B------:R-:W-:Y:S01]  /*74c0*/  SEL R45, R45, RZ, P1 ;  /* 0x000000ff2d2d7207 */ /* 0x000fe20000800000 */
[----:B------:R-:W-:Y:S10]  /*74d0*/  @P2 BRA `(.L_x_113) ;  /* 0xffffffd800042947 */ /* 0x000ff4000383ffff */
[----:B------:R-:W-:-:S09]  /*74e0*/  UISETP.NE.AND UP0, UPT, UR53, URZ, UPT ;  /* 0x000000ff3500728c */ /* 0x000fd2000bf05270 */
[----:B------:R-:W-:Y:S05]  /*74f0*/  BRA.U !UP0, `(.L_x_114) ;  /* 0x0000000108487547 */ /* 0x000fea000b800000 */
[----:B------:R-:W1:Y:S02]  /*7500*/  LDCU.64 UR4, c[0x0][0x890] ;  /* 0x00011200ff0477ac */ /* 0x000e640008000a00 */
[----:B-1----:R-:W-:-:S04]  /*7510*/  UISETP.NE.U32.AND UP0, UPT, UR4, URZ, UPT ;  /* 0x000000ff0400728c */ /* 0x002fc8000bf05070 */
[----:B------:R-:W-:-:S09]  /*7520*/  UISETP.NE.AND.EX UP0, UPT, UR5, URZ, UPT, UP0 ;  /* 0x000000ff0500728c */ /* 0x000fd2000bf05300 */
[----:B------:R-:W-:Y:S05]  /*7530*/  BRA.U UP0, `(.L_x_115) ;  /* 0x00000001000c7547 */ /* 0x000fea000b800000 */
[----:B------:R-:W-:-:S13]  /*7540*/  FSETP.NEU.AND P0, PT, R49, RZ, PT ;  /* 0x000000ff3100720b */ /* 0x000fda0003f0d000 */
[----:B------:R-:W-:Y:S05]  /*7550*/  @!P0 EXIT ;  /* 0x000000000000894d */ /* 0x000fea0003800000 */
[----:B------:R-:W-:Y:S05]  /*7560*/  BRA `(.L_x_114) ;  /* 0x00000000002c7947 */ /* 0x000fea0003800000 */
.L_x_115:
[----:B------:R-:W-:Y:S01]  /*7570*/  ISETP.NE.AND P0, PT, R102, RZ, PT ;  /* 0x000000ff6600720c */ /* 0x000fe20003f05270 */
[----:B------:R-:W-:-:S12]  /*7580*/  BSSY.RECONVERGENT B0, `(.L_x_114) ;  /* 0x0000009000007945 */ /* 0x000fd80003800200 */
[----:B------:R-:W-:Y:S05]  /*7590*/  @P0 BRA `(.L_x_116) ;  /* 0x0000000000140947 */ /* 0x000fea0003800000 */
[----:B------:R-:W1:Y:S02]  /*75a0*/  LDCU.64 UR4, c[0x0][0x888] ;  /* 0x00011100ff0477ac */ /* 0x000e640008000a00 */
[----:B-1----:R-:W-:-:S04]  /*75b0*/  ISETP.NE.U32.AND P0, PT, RZ, UR4, PT ;  /* 0x00000004ff007c0c */ /* 0x002fc8000bf05070 */
[----:B------:R-:W-:-:S13]  /*75c0*/  ISETP.NE.AND.EX P0, PT, RZ, UR5, PT, P0 ;  /* 0x00000005ff007c0c */ /* 0x000fda000bf05300 */
[----:B------:R-:W-:Y:S05]  /*75d0*/  @!P0 EXIT ;  /* 0x000000000000894d */ /* 0x000fea0003800000 */
[----:B------:R-:W-:Y:S05]  /*75e0*/  BRA `(.L_x_117) ;  /* 0x0000000000087947 */ /* 0x000fea0003800000 */
.L_x_116:
[----:B------:R-:W-:-:S13]  /*75f0*/  FSETP.NEU.AND P0, PT, R49, RZ, PT ;  /* 0x000000ff3100720b */ /* 0x000fda0003f0d000 */
[----:B------:R-:W-:Y:S05]  /*7600*/  @!P0 EXIT ;  /* 0x000000000000894d */ /* 0x000fea0003800000 */
.L_x_117:
[----:B------:R-:W-:Y:S05]  /*7610*/  BSYNC.RECONVERGENT B0 ;  /* 0x0000000000007941 */ /* 0x000fea0003800200 */
.L_x_114:
[----:B------:R-:W-:Y:S01]  /*7620*/  ULEA UR4, UR49, UR48, 0x3 ;  /* 0x0000003031047291 */ /* 0x000fe2000f8e18ff */
[----:B------:R-:W-:-:S04]  /*7630*/  DEPBAR.LE SB0, 0x0 ;  /* 0x000080000000791a */ /* 0x000fc80000000000 */
[----:B------:R-:W-:-:S04]  /*7640*/  UIADD3 UR4, UPT, UPT, UR4, 0x88, URZ ;  /* 0x0000008804047890 */ /* 0x000fc8000fffe0ff */
[----:B------:R-:W-:-:S09]  /*7650*/  UPRMT UR4, UR37, 0x654, UR4 ;  /* 0x0000065425047896 */ /* 0x000fd20008000004 */
[----:B------:R-:W-:Y:S01]  /*7660*/  SYNCS.ARRIVE.TRANS64.RED.A1T0 RZ, [UR4], RZ ;  /* 0x000000ffffff79a7 */ /* 0x000fe20008100404 */
[----:B------:R-:W-:Y:S05]  /*7670*/  EXIT ;  /* 0x000000000000794d */ /* 0x000fea0003800000 */
.L_x_19:
[----:B--2---:R2:W1:Y:S02]  /*7680*/  SYNCS.PHASECHK.TRANS64.TRYWAIT P0, [R2+URZ+0x120], R3 ;  /* 0x00012003020075a7 */ /* 0x00446400080011ff */
[----:B-1----:R-:W-:Y:S05]  /*7690*/  @!P0 NANOSLEEP.SYNCS 0x989680 ;  /* 0x009896800000895d */ /* 0x002fea0003900000 */
[----:B------:R-:W1:Y:S02]  /*76a0*/  @!P0 SYNCS.PHASECHK.TRANS64 P0, [R2+URZ+0x120], R3 ;  /* 0x00012003020085a7 */ /* 0x000e6400080010ff */
[----:B-1----:R-:W-:Y:S05]  /*76b0*/  @!P0 BRA `(.L_x_19) ;  /* 0xfffffffc00f08947 */ /* 0x002fea000383ffff */
[----:B------:R-:W-:Y:S05]  /*76c0*/  BRA `(.L_x_118) ;  /* 0xffffff9c00d47947 */ /* 0x000fea000383ffff */
.L_x_22:
[----:B-1----:R-:W-:-:S07]  /*76d0*/  MOV R2, UR33 ;  /* 0x0000002100027c02 */ /* 0x002fce0008000f00 */
.L_x_119:
[----:B-1----:R1:W2:Y:S02]  /*76e0*/  SYNCS.PHASECHK.TRANS64.TRYWAIT P0, [R2+URZ+0x38], R4 ;  /* 0x00003804020075a7 */ /* 0x0022a400080011ff */
[----:B--2---:R-:W-:Y:S05]  /*76f0*/  @!P0 NANOSLEEP.SYNCS 0x989680 ;  /* 0x009896800000895d */ /* 0x004fea0003900000 */
[----:B------:R-:W2:Y:S02]  /*7700*/  @!P0 SYNCS.PHASECHK.TRANS64 P0, [R2+URZ+0x38], R4 ;  /* 0x00003804020085a7 */ /* 0x000ea400080010ff */
[----:B--2---:R-:W-:Y:S05]  /*7710*/  @!P0 BRA `(.L_x_119) ;  /* 0xfffffffc00f08947 */ /* 0x004fea000383ffff */
[----:B------:R-:W-:Y:S05]  /*7720*/  BRA `(.L_x_21) ;  /* 0xffffffa000247947 */ /* 0x000fea000383ffff */
.L_x_28:
[----:B-1----:R-:W-:-:S07]  /*7730*/  MOV R2, UR17 ;  /* 0x0000001100027c02 */ /* 0x002fce0008000f00 */
.L_x_120:
[----:B-1----:R1:W2:Y:S02]  /*7740*/  SYNCS.PHASECHK.TRANS64.TRYWAIT P0, [R2+URZ+0x38], R4 ;  /* 0x00003804020075a7 */ /* 0x0022a400080011ff */
[----:B--2---:R-:W-:Y:S05]  /*7750*/  @!P0 NANOSLEEP.SYNCS 0x989680 ;  /* 0x009896800000895d */ /* 0x004fea0003900000 */
[----:B------:R-:W2:Y:S02]  /*7760*/  @!P0 SYNCS.PHASECHK.TRANS64 P0, [R2+URZ+0x38], R4 ;  /* 0x00003804020085a7 */ /* 0x000ea400080010ff */
[----:B--2---:R-:W-:Y:S05]  /*7770*/  @!P0 BRA `(.L_x_120) ;  /* 0xfffffffc00f08947 */ /* 0x004fea000383ffff */
[----:B------:R-:W-:Y:S05]  /*7780*/  BRA `(.L_x_27) ;  /* 0xffffffa000cc7947 */ /* 0x000fea000383ffff */
.L_x_32:
[----:B-1----:R1:W2:Y:S02]  /*7790*/  SYNCS.PHASECHK.TRANS64.TRYWAIT P0, [R2+URZ+0xb0], R3 ;  /* 0x0000b003020075a7 */ /* 0x0022a400080011ff */
[----:B--2---:R-:W-:Y:S05]  /*77a0*/  @!P0 NANOSLEEP.SYNCS 0x989680 ;  /* 0x009896800000895d */ /* 0x004fea0003900000 */
[----:B------:R-:W2:Y:S02]  /*77b0*/  @!P0 SYNCS.PHASECHK.TRANS64 P0, [R2+URZ+0xb0], R3 ;  /* 0x0000b003020085a7 */ /* 0x000ea400080010ff */
[----:B--2---:R-:W-:Y:S05]  /*77c0*/  @!P0 BRA `(.L_x_32) ;  /* 0xfffffffc00f08947 */ /* 0x004fea000383ffff */
[----:B------:R-:W-:Y:S05]  /*77d0*/  BRA `(.L_x_121) ;  /* 0xffffffa4005c7947 */ /* 0x000fea000383ffff */
.L_x_36:
[----:B----4-:R-:W-:-:S07]  /*77e0*/  MOV R0, UR5 ;  /* 0x0000000500007c02 */ /* 0x010fce0008000f00 */
.L_x_122:
[----:B-1----:R1:W2:Y:S02]  /*77f0*/  SYNCS.PHASECHK.TRANS64.TRYWAIT P0, [R0+URZ], R2 ;  /* 0x00000002000075a7 */ /* 0x0022a400080011ff */
[----:B--2---:R-:W-:Y:S05]  /*7800*/  @!P0 NANOSLEEP.SYNCS 0x989680 ;  /* 0x009896800000895d */ /* 0x004fea0003900000 */
[----:B------:R-:W2:Y:S02]  /*7810*/  @!P0 SYNCS.PHASECHK.TRANS64 P0, [R0+URZ], R2 ;  /* 0x00000002000085a7 */ /* 0x000ea400080010ff */
[----:B--2---:R-:W-:Y:S05]  /*7820*/  @!P0 BRA `(.L_x_122) ;  /* 0xfffffffc00f08947 */ /* 0x004fea000383ffff */
[----:B------:R-:W-:Y:S05]  /*7830*/  BRA `(.L_x_123) ;  /* 0xffffffa800cc7947 */ /* 0x000fea000383ffff */
.L_x_37:
[----:B----4-:R-:W-:-:S07]  /*7840*/  MOV R0, UR5 ;  /* 0x0000000500007c02 */ /* 0x010fce0008000f00 */
.L_x_124:
[----:B-1----:R1:W2:Y:S02]  /*7850*/  SYNCS.PHASECHK.TRANS64.TRYWAIT P0, [R0+URZ], R3 ;  /* 0x00000003000075a7 */ /* 0x0022a400080011ff */
[----:B--2---:R-:W-:Y:S05]  /*7860*/  @!P0 NANOSLEEP.SYNCS 0x989680 ;  /* 0x009896800000895d */ /* 0x004fea0003900000 */
[----:B------:R-:W2:Y:S02]  /*7870*/  @!P0 SYNCS.PHASECHK.TRANS64 P0, [R0+URZ], R3 ;  /* 0x00000003000085a7 */ /* 0x000ea400080010ff */
[----:B--2---:R-:W-:Y:S05]  /*7880*/  @!P0 BRA `(.L_x_124) ;  /* 0xfffffffc00f08947 */ /* 0x004fea000383ffff */
[----:B------:R-:W-:Y:S05]  /*7890*/  BRA `(.L_x_125) ;  /* 0xffffffa800d87947 */ /* 0x000fea000383ffff */
.L_x_38:
[----:B----4-:R-:W-:-:S07]  /*78a0*/  MOV R0, UR5 ;  /* 0x0000000500007c02 */ /* 0x010fce0008000f00 */
.L_x_126:
[----:B-1----:R1:W2:Y:S02]  /*78b0*/  SYNCS.PHASECHK.TRANS64.TRYWAIT P0, [R0+URZ], R3 ;  /* 0x00000003000075a7 */ /* 0x0022a400080011ff */
[----:B--2---:R-:W-:Y:S05]  /*78c0*/  @!P0 NANOSLEEP.SYNCS 0x989680 ;  /* 0x009896800000895d */ /* 0x004fea0003900000 */
[----:B------:R-:W2:Y:S02]  /*78d0*/  @!P0 SYNCS.PHASECHK.TRANS64 P0, [R0+URZ], R3 ;  /* 0x00000003000085a7 */ /* 0x000ea400080010ff */
[----:B--2---:R-:W-:Y:S05]  /*78e0*/  @!P0 BRA `(.L_x_126) ;  /* 0xfffffffc00f08947 */ /* 0x004fea000383ffff */
[----:B------:R-:W-:Y:S05]  /*78f0*/  BRA `(.L_x_127) ;  /* 0xffffffa800e47947 */ /* 0x000fea000383ffff */
.L_x_39:
[----:B----4-:R-:W-:-:S07]  /*7900*/  MOV R0, UR5 ;  /* 0x0000000500007c02 */ /* 0x010fce0008000f00 */
.L_x_128:
[----:B-1----:R1:W2:Y:S02]  /*7910*/  SYNCS.PHASECHK.TRANS64.TRYWAIT P0, [R0+URZ], R3 ;  /* 0x00000003000075a7 */ /* 0x0022a400080011ff */
[----:B--2---:R-:W-:Y:S05]  /*7920*/  @!P0 NANOSLEEP.SYNCS 0x989680 ;  /* 0x009896800000895d */ /* 0x004fea0003900000 */
[----:B------:R-:W2:Y:S02]  /*7930*/  @!P0 SYNCS.PHASECHK.TRANS64 P0, [R0+URZ], R3 ;  /* 0x00000003000085a7 */ /* 0x000ea400080010ff */
[----:B--2---:R-:W-:Y:S05]  /*7940*/  @!P0 BRA `(.L_x_128) ;  /* 0xfffffffc00f08947 */ /* 0x004fea000383ffff */
[----:B------:R-:W-:Y:S05]  /*7950*/  BRA `(.L_x_129) ;  /* 0xffffffa800f07947 */ /* 0x000fea000383ffff */
.L_x_40:
[----:B----4-:R-:W-:-:S07]  /*7960*/  MOV R0, UR5 ;  /* 0x0000000500007c02 */ /* 0x010fce0008000f00 */
.L_x_130:
[----:B-1----:R1:W2:Y:S02]  /*7970*/  SYNCS.PHASECHK.TRANS64.TRYWAIT P0, [R0+URZ], R3 ;  /* 0x00000003000075a7 */ /* 0x0022a400080011ff */
[----:B--2---:R-:W-:Y:S05]  /*7980*/  @!P0 NANOSLEEP.SYNCS 0x989680 ;  /* 0x009896800000895d */ /* 0x004fea0003900000 */
[----:B------:R-:W2:Y:S02]  /*7990*/  @!P0 SYNCS.PHASECHK.TRANS64 P0, [R0+URZ], R3 ;  /* 0x00000003000085a7 */ /* 0x000ea400080010ff */
[----:B--2---:R-:W-:Y:S05]  /*79a0*/  @!P0 BRA `(.L_x_130) ;  /* 0xfffffffc00f08947 */ /* 0x004fea000383ffff */
[----:B------:R-:W-:Y:S05]  /*79b0*/  BRA `(.L_x_131) ;  /* 0xffffffa800fc7947 */ /* 0x000fea000383ffff */
.L_x_41:
[----:B----4-:R-:W-:-:S07]  /*79c0*/  MOV R0, UR5 ;  /* 0x0000000500007c02 */ /* 0x010fce0008000f00 */
.L_x_132:
[----:B-1----:R1:W2:Y:S02]  /*79d0*/  SYNCS.PHASECHK.TRANS64.TRYWAIT P0, [R0+URZ], R3 ;  /* 0x00000003000075a7 */ /* 0x0022a400080011ff */
[----:B--2---:R-:W-:Y:S05]  /*79e0*/  @!P0 NANOSLEEP.SYNCS 0x989680 ;  /* 0x009896800000895d */ /* 0x004fea0003900000 */
[----:B------:R-:W2:Y:S02]  /*79f0*/  @!P0 SYNCS.PHASECHK.TRANS64 P0, [R0+URZ], R3 ;  /* 0x00000003000085a7 */ /* 0x000ea400080010ff */
[----:B--2---:R-:W-:Y:S05]  /*7a00*/  @!P0 BRA `(.L_x_132) ;  /* 0xfffffffc00f08947 */ /* 0x004fea000383ffff */
[----:B------:R-:W-:Y:S05]  /*7a10*/  BRA `(.L_x_133) ;  /* 0xffffffac00087947 */ /* 0x000fea000383ffff */
.L_x_44:
[----:B-1----:R1:W2:Y:S02]  /*7a20*/  SYNCS.PHASECHK.TRANS64.TRYWAIT P0, [R0+URZ+0x110], R4 ;  /* 0x00011004000075a7 */ /* 0x0022a400080011ff */
[----:B--2---:R-:W-:Y:S05]  /*7a30*/  @!P0 NANOSLEEP.SYNCS 0x989680 ;  /* 0x009896800000895d */ /* 0x004fea0003900000 */
[----:B------:R-:W2:Y:S02]  /*7a40*/  @!P0 SYNCS.PHASECHK.TRANS64 P0, [R0+URZ+0x110], R4 ;  /* 0x00011004000085a7 */ /* 0x000ea400080010ff */
[----:B--2---:R-:W-:Y:S05]  /*7a50*/  @!P0 BRA `(.L_x_44) ;  /* 0xfffffffc00f08947 */ /* 0x004fea000383ffff */
[----:B------:R-:W-:Y:S05]  /*7a60*/  BRA `(.L_x_134) ;  /* 0xffffffac00647947 */ /* 0x000fea000383ffff */
.L_x_45:
[----:B------:R-:W-:-:S07]  /*7a70*/  MOV R0, UR5 ;  /* 0x0000000500007c02 */ /* 0x000fce0008000f00 */
.L_x_135:
[----:B-1----:R1:W2:Y:S02]  /*7a80*/  SYNCS.PHASECHK.TRANS64.TRYWAIT P0, [R0+URZ+0xc0], R5 ;  /* 0x0000c005000075a7 */ /* 0x0022a400080011ff */
[----:B--2---:R-:W-:Y:S05]  /*7a90*/  @!P0 NANOSLEEP.SYNCS 0x989680 ;  /* 0x009896800000895d */ /* 0x004fea0003900000 */
[----:B------:R-:W2:Y:S02]  /*7aa0*/  @!P0 SYNCS.PHASECHK.TRANS64 P0, [R0+URZ+0xc0], R5 ;  /* 0x0000c005000085a7 */ /* 0x000ea400080010ff */
[----:B--2---:R-:W-:Y:S05]  /*7ab0*/  @!P0 BRA `(.L_x_135) ;  /* 0xfffffffc00f08947 */ /* 0x004fea000383ffff */
[----:B------:R-:W-:Y:S05]  /*7ac0*/  BRA `(.L_x_136) ;  /* 0xffffffac00747947 */ /* 0x000fea000383ffff */
.L_x_46:
[----:B-1----:R1:W2:Y:S02]  /*7ad0*/  SYNCS.PHASECHK.TRANS64.TRYWAIT P1, [R0+URZ+0xb0], R4 ;  /* 0x0000b004000075a7 */ /* 0x0022a400080211ff */
[----:B--2---:R-:W-:Y:S05]  /*7ae0*/  @!P1 NANOSLEEP.SYNCS 0x989680 ;  /* 0x009896800000995d */ /* 0x004fea0003900000 */
[----:B------:R-:W2:Y:S02]  /*7af0*/  @!P1 SYNCS.PHASECHK.TRANS64 P1, [R0+URZ+0xb0], R4 ;  /* 0x0000b004000095a7 */ /* 0x000ea400080210ff */
[----:B--2---:R-:W-:Y:S05]  /*7b00*/  @!P1 BRA `(.L_x_46) ;  /* 0xfffffffc00f09947 */ /* 0x004fea000383ffff */
[----:B------:R-:W-:Y:S05]  /*7b10*/  BRA `(.L_x_137) ;  /* 0xffffffac00a47947 */ /* 0x000fea000383ffff */
.L_x_49:
[----:B------:R-:W-:-:S07]  /*7b20*/  MOV R0, UR5 ;  /* 0x0000000500007c02 */ /* 0x000fce0008000f00 */
.L_x_138:
[----:B-1----:R1:W2:Y:S02]  /*7b30*/  SYNCS.PHASECHK.TRANS64.TRYWAIT P0, [R0+URZ+0xc0], R2 ;  /* 0x0000c002000075a7 */ /* 0x0022a400080011ff */
[----:B--2---:R-:W-:Y:S05]  /*7b40*/  @!P0 NANOSLEEP.SYNCS 0x989680 ;  /* 0x009896800000895d */ /* 0x004fea0003900000 */
[----:B------:R-:W2:Y:S02]  /*7b50*/  @!P0 SYNCS.PHASECHK.TRANS64 P0, [R0+URZ+0xc0], R2 ;  /* 0x0000c002000085a7 */ /* 0x000ea400080010ff */
[----:B--2---:R-:W-:Y:S05]  /*7b60*/  @!P0 BRA `(.L_x_138) ;  /* 0xfffffffc00f08947 */ /* 0x004fea000383ffff */
[----:B------:R-:W-:Y:S05]  /*7b70*/  BRA `(.L_x_48) ;  /* 0xffffffac00f87947 */ /* 0x000fea000383ffff */
.L_x_56:
[----:B-1----:R1:W2:Y:S02]  /*7b80*/  SYNCS.PHASECHK.TRANS64.TRYWAIT P1, [R0+URZ+0xb0], R2 ;  /* 0x0000b002000075a7 */ /* 0x0022a400080211ff */
[----:B--2---:R-:W-:Y:S05]  /*7b90*/  @!P1 NANOSLEEP.SYNCS 0x989680 ;  /* 0x009896800000995d */ /* 0x004fea0003900000 */
[----:B------:R-:W2:Y:S02]  /*7ba0*/  @!P1 SYNCS.PHASECHK.TRANS64 P1, [R0+URZ+0xb0], R2 ;  /* 0x0000b002000095a7 */ /* 0x000ea400080210ff */
[----:B--2---:R-:W-:Y:S05]  /*7bb0*/  @!P1 BRA `(.L_x_56) ;  /* 0xfffffffc00f09947 */ /* 0x004fea000383ffff */
[----:B------:R-:W-:Y:S05]  /*7bc0*/  BRA `(.L_x_139) ;  /* 0xffffffb400687947 */ /* 0x000fea000383ffff */
.L_x_57:
[----:B------:R-:W-:-:S07]  /*7bd0*/  MOV R2, UR7 ;  /* 0x0000000700027c02 */ /* 0x000fce0008000f00 */
.L_x_140:
[----:B-1----:R1:W2:Y:S02]  /*7be0*/  SYNCS.PHASECHK.TRANS64.TRYWAIT P0, [R2+URZ+0xf0], R0 ;  /* 0x0000f000020075a7 */ /* 0x0022a400080011ff */
[----:B--2---:R-:W-:Y:S05]  /*7bf0*/  @!P0 NANOSLEEP.SYNCS 0x989680 ;  /* 0x009896800000895d */ /* 0x004fea0003900000 */
[----:B------:R-:W2:Y:S02]  /*7c00*/  @!P0 SYNCS.PHASECHK.TRANS64 P0, [R2+URZ+0xf0], R0 ;  /* 0x0000f000020085a7 */ /* 0x000ea400080010ff */
[----:B--2---:R-:W-:Y:S05]  /*7c10*/  @!P0 BRA `(.L_x_140) ;  /* 0xfffffffc00f08947 */ /* 0x004fea000383ffff */
[----:B------:R-:W-:Y:S05]  /*7c20*/  BRA `(.L_x_141) ;  /* 0xffffffb400a07947 */ /* 0x000fea000383ffff */
.L_x_60:
[----:B------:R-:W-:Y:S07]  /*7c30*/  MOV R0, UR6 ;  /* 0x0000000600007c02 */ /* 0x000fee0008000f00 */
.L_x_142:
[----:B-1----:R1:W2:Y:S02]  /*7c40*/  SYNCS.PHASECHK.TRANS64.TRYWAIT P0, [R0+URZ], R2 ;  /* 0x00000002000075a7 */ /* 0x0022a400080011ff */
[----:B--2---:R-:W-:Y:S05]  /*7c50*/  @!P0 NANOSLEEP.SYNCS 0x989680 ;  /* 0x009896800000895d */ /* 0x004fea0003900000 */
[----:B------:R-:W2:Y:S02]  /*7c60*/  @!P0 SYNCS.PHASECHK.TRANS64 P0, [R0+URZ], R2 ;  /* 0x00000002000085a7 */ /* 0x000ea400080010ff */
[----:B--2---:R-:W-:Y:S05]  /*7c70*/  @!P0 BRA `(.L_x_142) ;  /* 0xfffffffc00f08947 */ /* 0x004fea000383ffff */
[----:B------:R-:W-:Y:S05]  /*7c80*/  BRA `(.L_x_59) ;  /* 0xffffffb400bc7947 */ /* 0x000fea000383ffff */
.L_x_63:
[----:B------:R-:W-:-:S07]  /*7c90*/  MOV R0, UR6 ;  /* 0x0000000600007c02 */ /* 0x000fce0008000f00 */
.L_x_143:
[----:B--2---:R2:W4:Y:S02]  /*7ca0*/  SYNCS.PHASECHK.TRANS64.TRYWAIT P0, [R0+URZ], R2 ;  /* 0x00000002000075a7 */ /* 0x00452400080011ff */
[----:B----4-:R-:W-:Y:S05]  /*7cb0*/  @!P0 NANOSLEEP.SYNCS 0x989680 ;  /* 0x009896800000895d */ /* 0x010fea0003900000 */
[----:B------:R-:W4:Y:S02]  /*7cc0*/  @!P0 SYNCS.PHASECHK.TRANS64 P0, [R0+URZ], R2 ;  /* 0x00000002000085a7 */ /* 0x000f2400080010ff */
[----:B----4-:R-:W-:Y:S05]  /*7cd0*/  @!P0 BRA `(.L_x_143) ;  /* 0xfffffffc00f08947 */ /* 0x010fea000383ffff */
[----:B------:R-:W-:Y:S05]  /*7ce0*/  BRA `(.L_x_144) ;  /* 0xffffffb800987947 */ /* 0x000fea000383ffff */
.L_x_64:
[----:B------:R-:W-:-:S07]  /*7cf0*/  MOV R0, UR6 ;  /* 0x0000000600007c02 */ /* 0x000fce0008000f00 */
.L_x_145:
[----:B-1----:R1:W2:Y:S02]  /*7d00*/  SYNCS.PHASECHK.TRANS64.TRYWAIT P0, [R0+URZ], R3 ;  /* 0x00000003000075a7 */ /* 0x0022a400080011ff */
[----:B--2---:R-:W-:Y:S05]  /*7d10*/  @!P0 NANOSLEEP.SYNCS 0x989680 ;  /* 0x009896800000895d */ /* 0x004fea0003900000 */
[----:B------:R-:W2:Y:S02]  /*7d20*/  @!P0 SYNCS.PHASECHK.TRANS64 P0, [R0+URZ], R3 ;  /* 0x00000003000085a7 */ /* 0x000ea400080010ff */
[----:B--2---:R-:W-:Y:S05]  /*7d30*/  @!P0 BRA `(.L_x_145) ;  /* 0xfffffffc00f08947 */ /* 0x004fea000383ffff */
[----:B------:R-:W-:Y:S05]  /*7d40*/  BRA `(.L_x_146) ;  /* 0xffffffb800a47947 */ /* 0x000fea000383ffff */
.L_x_65:
[----:B------:R-:W-:-:S07]  /*7d50*/  MOV R0, UR6 ;  /* 0x0000000600007c02 */ /* 0x000fce0008000f00 */
.L_x_147:
[----:B-1----:R1:W2:Y:S02]  /*7d60*/  SYNCS.PHASECHK.TRANS64.TRYWAIT P0, [R0+URZ], R3 ;  /* 0x00000003000075a7 */ /* 0x0022a400080011ff */
[----:B--2---:R-:W-:Y:S05]  /*7d70*/  @!P0 NANOSLEEP.SYNCS 0x989680 ;  /* 0x009896800000895d */ /* 0x004fea0003900000 */
[----:B------:R-:W2:Y:S02]  /*7d80*/  @!P0 SYNCS.PHASECHK.TRANS64 P0, [R0+URZ], R3 ;  /* 0x00000003000085a7 */ /* 0x000ea400080010ff */
[----:B--2---:R-:W-:Y:S05]  /*7d90*/  @!P0 BRA `(.L_x_147) ;  /* 0xfffffffc00f08947 */ /* 0x004fea000383ffff */
[----:B------:R-:W-:Y:S05]  /*7da0*/  BRA `(.L_x_148) ;  /* 0xffffffb800b07947 */ /* 0x000fea000383ffff */
.L_x_66:
[----:B-1----:R-:W-:-:S07]  /*7db0*/  MOV R0, UR7 ;  /* 0x0000000700007c02 */ /* 0x002fce0008000f00 */
.L_x_149:
[----:B-1----:R1:W2:Y:S02]  /*7dc0*/  SYNCS.PHASECHK.TRANS64.TRYWAIT P0, [R0+URZ], R2 ;  /* 0x00000002000075a7 */ /* 0x0022a400080011ff */
[----:B--2---:R-:W-:Y:S05]  /*7dd0*/  @!P0 NANOSLEEP.SYNCS 0x989680 ;  /* 0x009896800000895d */ /* 0x004fea0003900000 */
[----:B------:R-:W2:Y:S02]  /*7de0*/  @!P0 SYNCS.PHASECHK.TRANS64 P0, [R0+URZ], R2 ;  /* 0x00000002000085a7 */ /* 0x000ea400080010ff */
[----:B--2---:R-:W-:Y:S05]  /*7df0*/  @!P0 BRA `(.L_x_149) ;  /* 0xfffffffc00f08947 */ /* 0x004fea000383ffff */
[----:B------:R-:W-:Y:S05]  /*7e00*/  BRA `(.L_x_150) ;  /* 0xffffffb800bc7947 */ /* 0x000fea000383ffff */
.L_x_71:
[----:B--2---:R2:W3:Y:S02]  /*7e10*/  SYNCS.PHASECHK.TRANS64.TRYWAIT P0, [R0+URZ+0xb0], R2 ;  /* 0x0000b002000075a7 */ /* 0x0044e400080011ff */
[----:B---3--:R-:W-:Y:S05]  /*7e20*/  @!P0 NANOSLEEP.SYNCS 0x989680 ;  /* 0x009896800000895d */ /* 0x008fea0003900000 */
[----:B------:R-:W3:Y:S02]  /*7e30*/  @!P0 SYNCS.PHASECHK.TRANS64 P0, [R0+URZ+0xb0], R2 ;  /* 0x0000b002000085a7 */ /* 0x000ee400080010ff */
[----:B---3--:R-:W-:Y:S05]  /*7e40*/  @!P0 BRA `(.L_x_71) ;  /* 0xfffffffc00f08947 */ /* 0x008fea000383ffff */
[----:B------:R-:W-:Y:S05]  /*7e50*/  BRA `(.L_x_151) ;  /* 0xffffffbc00b87947 */ /* 0x000fea000383ffff */
.L_x_74:
[----:B------:R-:W-:Y:S07]  /*7e60*/  MOV R0, UR7 ;  /* 0x0000000700007c02 */ /* 0x000fee0008000f00 */
.L_x_152:
[----:B--2---:R2:W3:Y:S02]  /*7e70*/  SYNCS.PHASECHK.TRANS64.TRYWAIT P0, [R0+URZ+0xa8], R2 ;  /* 0x0000a802000075a7 */ /* 0x0044e400080011ff */
[----:B---3--:R-:W-:Y:S05]  /*7e80*/  @!P0 NANOSLEEP.SYNCS 0x989680 ;  /* 0x009896800000895d */ /* 0x008fea0003900000 */
[----:B------:R-:W3:Y:S02]  /*7e90*/  @!P0 SYNCS.PHASECHK.TRANS64 P0, [R0+URZ+0xa8], R2 ;  /* 0x0000a802000085a7 */ /* 0x000ee400080010ff */
[----:B---3--:R-:W-:Y:S05]  /*7ea0*/  @!P0 BRA `(.L_x_152) ;  /* 0xfffffffc00f08947 */ /* 0x008fea000383ffff */
[----:B------:R-:W-:Y:S05]  /*7eb0*/  BRA `(.L_x_73) ;  /* 0xffffffc000987947 */ /* 0x000fea000383ffff */
.L_x_77:
[----:B------:R-:W-:Y:S07]  /*7ec0*/  MOV R0, UR15 ;  /* 0x0000000f00007c02 */ /* 0x000fee0008000f00 */
.L_x_153:
[----:B-1----:R1:W2:Y:S02]  /*7ed0*/  SYNCS.PHASECHK.TRANS64.TRYWAIT P0, [R0+URZ+0x88], R9 ;  /* 0x00008809000075a7 */ /* 0x0022a400080011ff */
[----:B--2---:R-:W-:Y:S05]  /*7ee0*/  @!P0 NANOSLEEP.SYNCS 0x989680 ;  /* 0x009896800000895d */ /* 0x004fea0003900000 */
[----:B------:R-:W2:Y:S02]  /*7ef0*/  @!P0 SYNCS.PHASECHK.TRANS64 P0, [R0+URZ+0x88], R9 ;  /* 0x00008809000085a7 */ /* 0x000ea400080010ff */
[----:B--2---:R-:W-:Y:S05]  /*7f00*/  @!P0 BRA `(.L_x_153) ;  /* 0xfffffffc00f08947 */ /* 0x004fea000383ffff */
[----:B------:R-:W-:Y:S05]  /*7f10*/  BRA `(.L_x_154) ;  /* 0xffffffc400107947 */ /* 0x000fea000383ffff */
.L_x_78:
[----:B------:R-:W-:Y:S07]  /*7f20*/  MOV R0, UR13 ;  /* 0x0000000d00007c02 */ /* 0x000fee0008000f00 */
.L_x_155:
[----:B-1----:R1:W2:Y:S02]  /*7f30*/  SYNCS.PHASECHK.TRANS64.TRYWAIT P0, [R0+URZ+0x88], R14 ;  /* 0x0000880e000075a7 */ /* 0x0022a400080011ff */
[----:B--2---:R-:W-:Y:S05]  /*7f40*/  @!P0 NANOSLEEP.SYNCS 0x989680 ;  /* 0x009896800000895d */ /* 0x004fea0003900000 */
[----:B------:R-:W2:Y:S02]  /*7f50*/  @!P0 SYNCS.PHASECHK.TRANS64 P0, [R0+URZ+0x88], R14 ;  /* 0x0000880e000085a7 */ /* 0x000ea400080010ff */
[----:B--2---:R-:W-:Y:S05]  /*7f60*/  @!P0 BRA `(.L_x_155) ;  /* 0xfffffffc00f08947 */ /* 0x004fea000383ffff */
[----:B------:R-:W-:Y:S05]  /*7f70*/  BRA `(.L_x_156) ;  /* 0xffffffc400b07947 */ /* 0x000fea000383ffff */
.L_x_80:
[----:B------:R-:W-:-:S07]  /*7f80*/  MOV R0, UR4 ;  /* 0x0000000400007c02 */ /* 0x000fce0008000f00 */
.L_x_157:
[----:B-1----:R1:W3:Y:S02]  /*7f90*/  SYNCS.PHASECHK.TRANS64.TRYWAIT P0, [R0+URZ], R2 ;  /* 0x00000002000075a7 */ /* 0x0022e400080011ff */
[----:B---3--:R-:W-:Y:S05]  /*7fa0*/  @!P0 NANOSLEEP.SYNCS 0x989680 ;  /* 0x009896800000895d */ /* 0x008fea0003900000 */
[----:B------:R-:W3:Y:S02]  /*7fb0*/  @!P0 SYNCS.PHASECHK.TRANS64 P0, [R0+URZ], R2 ;  /* 0x00000002000085a7 */ /* 0x000ee400080010ff */
[----:B---3--:R-:W-:Y:S05]  /*7fc0*/  @!P0 BRA `(.L_x_157) ;  /* 0xfffffffc00f08947 */ /* 0x008fea000383ffff */
[----:B------:R-:W-:Y:S05]  /*7fd0*/  BRA `(.L_x_158) ;  /* 0xffffffc8003c7947 */ /* 0x000fea000383ffff */
.L_x_81:
[----:B------:R-:W-:-:S07]  /*7fe0*/  MOV R0, UR4 ;  /* 0x0000000400007c02 */ /* 0x000fce0008000f00 */
.L_x_159:
[----:B-1----:R1:W3:Y:S02]  /*7ff0*/  SYNCS.PHASECHK.TRANS64.TRYWAIT P0, [R0+URZ], R2 ;  /* 0x00000002000075a7 */ /* 0x0022e400080011ff */
[----:B---3--:R-:W-:Y:S05]  /*8000*/  @!P0 NANOSLEEP.SYNCS 0x989680 ;  /* 0x009896800000895d */ /* 0x008fea0003900000 */
[----:B------:R-:W3:Y:S02]  /*8010*/  @!P0 SYNCS.PHASECHK.TRANS64 P0, [R0+URZ], R2 ;  /* 0x00000002000085a7 */ /* 0x000ee400080010ff */
[----:B---3--:R-:W-:Y:S05]  /*8020*/  @!P0 BRA `(.L_x_159) ;  /* 0xfffffffc00f08947 */ /* 0x008fea000383ffff */
[----:B------:R-:W-:Y:S05]  /*8030*/  BRA `(.L_x_160) ;  /* 0xffffffc800487947 */ /* 0x000fea000383ffff */
.L_x_83:
[----:B--2---:R2:W4:Y:S02]  /*8040*/  SYNCS.PHASECHK.TRANS64.TRYWAIT P0, [R0+URZ+0xb0], R2 ;  /* 0x0000b002000075a7 */ /* 0x00452400080011ff */
[----:B----4-:R-:W-:Y:S05]  /*8050*/  @!P0 NANOSLEEP.SYNCS 0x989680 ;  /* 0x009896800000895d */ /* 0x010fea0003900000 */
[----:B------:R-:W4:Y:S02]  /*8060*/  @!P0 SYNCS.PHASECHK.TRANS64 P0, [R0+URZ+0xb0], R2 ;  /* 0x0000b002000085a7 */ /* 0x000f2400080010ff */
[----:B----4-:R-:W-:Y:S05]  /*8070*/  @!P0 BRA `(.L_x_83) ;  /* 0xfffffffc00f08947 */ /* 0x010fea000383ffff */
[----:B------:R-:W-:Y:S05]  /*8080*/  BRA `(.L_x_161) ;  /* 0xffffffcc002c7947 */ /* 0x000fea000383ffff */
.L_x_93:
[----:B-1----:R1:W3:Y:S02]  /*8090*/  SYNCS.PHASECHK.TRANS64.TRYWAIT P1, [R0+URZ+0x70], R3 ;  /* 0x00007003000075a7 */ /* 0x0022e400080211ff */
[----:B---3--:R-:W-:Y:S05]  /*80a0*/  @!P1 NANOSLEEP.SYNCS 0x989680 ;  /* 0x009896800000995d */ /* 0x008fea0003900000 */
[----:B------:R-:W3:Y:S02]  /*80b0*/  @!P1 SYNCS.PHASECHK.TRANS64 P1, [R0+URZ+0x70], R3 ;  /* 0x00007003000095a7 */ /* 0x000ee400080210ff */
[----:B---3--:R-:W-:Y:S05]  /*80c0*/  @!P1 BRA `(.L_x_93) ;  /* 0xfffffffc00f09947 */ /* 0x008fea000383ffff */
[----:B------:R-:W-:Y:S05]  /*80d0*/  BRA `(.L_x_92) ;  /* 0xffffffd8005c7947 */ /* 0x000fea000383ffff */
.L_x_95:
[----:B-1----:R1:W4:Y:S02]  /*80e0*/  SYNCS.PHASECHK.TRANS64.TRYWAIT P0, [R73+URZ+0xd0], R2 ;  /* 0x0000d002490075a7 */ /* 0x00232400080011ff */
[----:B----4-:R-:W-:Y:S05]  /*80f0*/  @!P0 NANOSLEEP.SYNCS 0x989680 ;  /* 0x009896800000895d */ /* 0x010fea0003900000 */
[----:B------:R-:W4:Y:S02]  /*8100*/  @!P0 SYNCS.PHASECHK.TRANS64 P0, [R73+URZ+0xd0], R2 ;  /* 0x0000d002490085a7 */ /* 0x000f2400080010ff */
[----:B----4-:R-:W-:Y:S05]  /*8110*/  @!P0 BRA `(.L_x_95) ;  /* 0xfffffffc00f08947 */ /* 0x010fea000383ffff */
[----:B------:R-:W-:Y:S05]  /*8120*/  BRA `(.L_x_94) ;  /* 0xffffffd800947947 */ /* 0x000fea000383ffff */
.L_x_106:
[----:B--2---:R2:W4:Y:S02]  /*8130*/  SYNCS.PHASECHK.TRANS64.TRYWAIT P0, [R2+URZ+0x70], R107 ;  /* 0x0000706b020075a7 */ /* 0x00452400080011ff */
[----:B----4-:R-:W-:Y:S05]  /*8140*/  @!P0 NANOSLEEP.SYNCS 0x989680 ;  /* 0x009896800000895d */ /* 0x010fea0003900000 */
[----:B------:R-:W4:Y:S02]  /*8150*/  @!P0 SYNCS.PHASECHK.TRANS64 P0, [R2+URZ+0x70], R107 ;  /* 0x0000706b020085a7 */ /* 0x000f2400080010ff */
[----:B----4-:R-:W-:Y:S05]  /*8160*/  @!P0 BRA `(.L_x_106) ;  /* 0xfffffffc00f08947 */ /* 0x010fea000383ffff */
[----:B------:R-:W-:Y:S05]  /*8170*/  BRA `(.L_x_105) ;  /* 0xffffffe4007c7947 */ /* 0x000fea000383ffff */
        .weak           $__internal_0_$__cuda_sm10x_tcgen05_guardrail_trap_col_being_dealloced_not_returned_by_alloc
        .type           $__internal_0_$__cuda_sm10x_tcgen05_guardrail_trap_col_being_dealloced_not_returned_by_alloc,@function
        .size           $__internal_0_$__cuda_sm10x_tcgen05_guardrail_trap_col_being_dealloced_not_returned_by_alloc,($__internal_1_$__cuda_sm10x_tcgen05_guardrail_trap_phase_invalid_during_alloc - $__internal_0_$__cuda_sm10x_tcgen05_guardrail_trap_col_being_dealloced_not_returned_by_alloc)
$__internal_0_$__cuda_sm10x_tcgen05_guardrail_trap_col_being_dealloced_not_returned_by_alloc:
[----:B------:R-:W-:Y:S05]  /*8180*/  BPT.TRAP 0x1 ;  /* 0x000000040000795c */ /* 0x000fea0000300000 */
[----:B------:R-:W-:-:S04]  /*8190*/  HFMA2 R3, -RZ, RZ, 0, 0 ;  /* 0x00000000ff037431 */ /* 0x000fc800000001ff */
[----:B------:R-:W-:Y:S05]  /*81a0*/  RET.REL.NODEC R2 `(_ZN7cutlass13device_kernelINS_4gemm6kernel13GemmUniversalIN4cute5tupleIJiiiiEEENS1_10collective13CollectiveMmaINS1_35MainloopSm100TmaUmmaWarpSpecializedILi7ELi2ELi4ENS5_IJNS4_1CILi1EEESB_SB_EEEEENS5_IJNSA_ILi128EEENSA_ILi64EEESF_EEENS_10bfloat16_tENS5_IJlSB_lEEESH_SI_NS4_8TiledMMAINS4_8MMA_AtomIJNS4_20SM100_MMA_F16BF16_SSISH_SH_fLi128ELi64ELNS4_4UMMA5MajorE0ELSN_0ELNSM_7ScaleInE0ELSO_0EEEEEENS4_6LayoutISC_NS5_IJNSA_ILi0EEESS_SS_EEEEENS5_IJNS4_10UnderscoreESV_SV_EEEEENS4_13SM90_TMA_LOADENS4_14ComposedLayoutINS4_7SwizzleILi3ELi4ELi3EEENS4_18smem_ptr_flag_bitsILi16EEENSR_INS5_IJNSA_ILi8EEESF_EEENS5_IJSF_SB_EEEEEEEvNS4_8identityESY_S18_vS19_EENS_8epilogue10collective18CollectiveEpilogueINS1B_23Sm100TmaWarpSpecializedILi3ELi2ELi32ELb1ELb0EEEJSG_NS5_IJNSR_ISE_SB_EENSR_INSA_ILi32EEESB_EEEEESH_SI_SH_SI_NS1B_6fusion15FusionCallbacksIS1F_NS1K_17LinearCombinationISH_fSH_fLNS_15FloatRoundStyleE2EEESG_S1J_JEEENS4_5SM1004TMEM4LOAD26SM100_TMEM_LOAD_32dp32b32xESY_NSZ_INS10_ILi2ELi4ELi3EEES13_NSR_INS5_IJS14_S1H_EEENS5_IJS1H_SB_EEEEEEENS4_39AutoVectorizingCopyWithAssumedAlignmentILi128EEENS4_14SM90_TMA_STOREES1Y_S20_S20_EEEvvEEEEvNT_6ParamsE) ;  /* 0xffffff7c02947950 */ /* 0x000fea0003c3ffff */
        .weak           $__internal_1_$__cuda_sm10x_tcgen05_guardrail_trap_phase_invalid_during_alloc
        .type           $__internal_1_$__cuda_sm10x_tcgen05_guardrail_trap_phase_invalid_during_alloc,@function
        .size           $__internal_1_$__cuda_sm10x_tcgen05_guardrail_trap_phase_invalid_during_alloc,($__internal_2_$__cuda_sm10x_tcgen05_guardrail_trap_unallocated_columns_being_dealloced - $__internal_1_$__cuda_sm10x_tcgen05_guardrail_trap_phase_invalid_during_alloc)
$__internal_1_$__cuda_sm10x_tcgen05_guardrail_trap_phase_invalid_during_alloc:
[----:B------:R-:W-:Y:S05]  /*81b0*/  BPT.TRAP 0x1 ;  /* 0x000000040000795c */ /* 0x000fea0000300000 */
[----:B------:R-:W-:-:S04]  /*81c0*/  MOV R3, 0x0 ;  /* 0x0000000000037802 */ /* 0x000fc80000000f00 */
[----:B------:R-:W-:Y:S05]  /*81d0*/  RET.REL.NODEC R2 `(_ZN7cutlass13device_kernelINS_4gemm6kernel13GemmUniversalIN4cute5tupleIJiiiiEEENS1_10collective13CollectiveMmaINS1_35MainloopSm100TmaUmmaWarpSpecializedILi7ELi2ELi4ENS5_IJNS4_1CILi1EEESB_SB_EEEEENS5_IJNSA_ILi128EEENSA_ILi64EEESF_EEENS_10bfloat16_tENS5_IJlSB_lEEESH_SI_NS4_8TiledMMAINS4_8MMA_AtomIJNS4_20SM100_MMA_F16BF16_SSISH_SH_fLi128ELi64ELNS4_4UMMA5MajorE0ELSN_0ELNSM_7ScaleInE0ELSO_0EEEEEENS4_6LayoutISC_NS5_IJNSA_ILi0EEESS_SS_EEEEENS5_IJNS4_10UnderscoreESV_SV_EEEEENS4_13SM90_TMA_LOADENS4_14ComposedLayoutINS4_7SwizzleILi3ELi4ELi3EEENS4_18smem_ptr_flag_bitsILi16EEENSR_INS5_IJNSA_ILi8EEESF_EEENS5_IJSF_SB_EEEEEEEvNS4_8identityESY_S18_vS19_EENS_8epilogue10collective18CollectiveEpilogueINS1B_23Sm100TmaWarpSpecializedILi3ELi2ELi32ELb1ELb0EEEJSG_NS5_IJNSR_ISE_SB_EENSR_INSA_ILi32EEESB_EEEEESH_SI_SH_SI_NS1B_6fusion15FusionCallbacksIS1F_NS1K_17LinearCombinationISH_fSH_fLNS_15FloatRoundStyleE2EEESG_S1J_JEEENS4_5SM1004TMEM4LOAD26SM100_TMEM_LOAD_32dp32b32xESY_NSZ_INS10_ILi2ELi4ELi3EEES13_NSR_INS5_IJS14_S1H_EEENS5_IJS1H_SB_EEEEEEENS4_39AutoVectorizingCopyWithAssumedAlignmentILi128EEENS4_14SM90_TMA_STOREES1Y_S20_S20_EEEvvEEEEvNT_6ParamsE) ;  /* 0xffffff7c02887950 */ /* 0x000fea0003c3ffff */
        .weak           $__internal_2_$__cuda_sm10x_tcgen05_guardrail_trap_unallocated_columns_being_dealloced
        .type           $__internal_2_$__cuda_sm10x_tcgen05_guardrail_trap_unallocated_columns_being_dealloced,@function
        .size           $__internal_2_$__cuda_sm10x_tcgen05_guardrail_trap_unallocated_columns_being_dealloced,(.L_x_163 - $__internal_2_$__cuda_sm10x_tcgen05_guardrail_trap_unallocated_columns_being_dealloced)
$__internal_2_$__cuda_sm10x_tcgen05_guardrail_trap_unallocated_columns_being_dealloced:
[----:B------:R-:W-:Y:S05]  /*81e0*/  BPT.TRAP 0x1 ;  /* 0x000000040000795c */ /* 0x000fea0000300000 */
[----:B------:R-:W-:-:S04]  /*81f0*/  HFMA2 R3, -RZ, RZ, 0, 0 ;  /* 0x00000000ff037431 */ /* 0x000fc800000001ff */
[----:B------:R-:W-:Y:S05]  /*8200*/  RET.REL.NODEC R2 `(_ZN7cutlass13device_kernelINS_4gemm6kernel13GemmUniversalIN4cute5tupleIJiiiiEEENS1_10collective13CollectiveMmaINS1_35MainloopSm100TmaUmmaWarpSpecializedILi7ELi2ELi4ENS5_IJNS4_1CILi1EEESB_SB_EEEEENS5_IJNSA_ILi128EEENSA_ILi64EEESF_EEENS_10bfloat16_tENS5_IJlSB_lEEESH_SI_NS4_8TiledMMAINS4_8MMA_AtomIJNS4_20SM100_MMA_F16BF16_SSISH_SH_fLi128ELi64ELNS4_4UMMA5MajorE0ELSN_0ELNSM_7ScaleInE0ELSO_0EEEEEENS4_6LayoutISC_NS5_IJNSA_ILi0EEESS_SS_EEEEENS5_IJNS4_10UnderscoreESV_SV_EEEEENS4_13SM90_TMA_LOADENS4_14ComposedLayoutINS4_7SwizzleILi3ELi4ELi3EEENS4_18smem_ptr_flag_bitsILi16EEENSR_INS5_IJNSA_ILi8EEESF_EEENS5_IJSF_SB_EEEEEEEvNS4_8identityESY_S18_vS19_EENS_8epilogue10collective18CollectiveEpilogueINS1B_23Sm100TmaWarpSpecializedILi3ELi2ELi32ELb1ELb0EEEJSG_NS5_IJNSR_ISE_SB_EENSR_INSA_ILi32EEESB_EEEEESH_SI_SH_SI_NS1B_6fusion15FusionCallbacksIS1F_NS1K_17LinearCombinationISH_fSH_fLNS_15FloatRoundStyleE2EEESG_S1J_JEEENS4_5SM1004TMEM4LOAD26SM100_TMEM_LOAD_32dp32b32xESY_NSZ_INS10_ILi2ELi4ELi3EEES13_NSR_INS5_IJS14_S1H_EEENS5_IJS1H_SB_EEEEEEENS4_39AutoVectorizingCopyWithAssumedAlignmentILi128EEENS4_14SM90_TMA_STOREES1Y_S20_S20_EEEvvEEEEvNT_6ParamsE) ;  /* 0xffffff7c027c7950 */ /* 0x000fea0003c3ffff */
.L_x_162:
[----:B------:R-:W-:-:S00]  /*8210*/  BRA `(.L_x_162) ;  /* 0xfffffffc00fc7947 */ /* 0x000fc0000383ffff */
[----:B------:R-:W-:-:S00]  /*8220*/  NOP ;  /* 0x0000000000007918 */ /* 0x000fc00000000000 */
        /* <DEDUP_REMOVED lines=13> */
.L_x_163:


//--------------------- .nv.global.init           --------------------------
	.section	.nv.global.init,"aw",@progbits
.nv.global.init:
	.type		$str$27,@object
	.size		$str$27,($str$28 - $str$27)
$str$27:
        /*0000*/ 	.byte	0x28, 0x61, 0x64, 0x64, 0x72, 0x65, 0x73, 0x73, 0x20, 0x26, 0x20, 0x6d, 0x61, 0x73, 0x6b, 0x29
        /*0010*/ 	.byte	0x20, 0x3d, 0x3d, 0x20, 0x30, 0x00
	.type		$str$28,@object
	.size		$str$28,($str$26 - $str$28)
$str$28:
        /*0016*/ 	.byte	0x2f, 0x74, 0x6d, 0x70, 0x2f, 0x63, 0x75, 0x74, 0x6c, 0x61, 0x73, 0x73, 0x5f, 0x73, 0x77, 0x65
        /*0026*/ 	.byte	0x65, 0x70, 0x5f, 0x73, 0x72, 0x63, 0x2f, 0x69, 0x6e, 0x63, 0x6c, 0x75, 0x64, 0x65, 0x2f, 0x63
        /*0036*/ 	.byte	0x75, 0x74, 0x65, 0x2f, 0x70, 0x6f, 0x69, 0x6e, 0x74, 0x65, 0x72, 0x5f, 0x66, 0x6c, 0x61, 0x67
        /*0046*/ 	.byte	0x67, 0x65, 0x64, 0x2e, 0x68, 0x70, 0x70, 0x00
	.type		$str$26,@object
	.size		$str$26,($str$25 - $str$26)
$str$26:
        /*004e*/ 	.byte	0x2f, 0x74, 0x6d, 0x70, 0x2f, 0x63, 0x75, 0x74, 0x6c, 0x61, 0x73, 0x73, 0x5f, 0x73, 0x77, 0x65
        /*005e*/ 	.byte	0x65, 0x70, 0x5f, 0x73, 0x72, 0x63, 0x2f, 0x69, 0x6e, 0x63, 0x6c, 0x75, 0x64, 0x65, 0x2f, 0x63
        /*006e*/ 	.byte	0x75, 0x74, 0x65, 0x2f, 0x61, 0x74, 0x6f, 0x6d, 0x2f, 0x63, 0x6f, 0x70, 0x79, 0x5f, 0x74, 0x72
        /*007e*/ 	.byte	0x61, 0x69, 0x74, 0x73, 0x5f, 0x73, 0x6d, 0x31, 0x30, 0x30, 0x2e, 0x68, 0x70, 0x70, 0x00
	.type		$str$25,@object
	.size		$str$25,(__unnamed_1 - $str$25)
$str$25:
        /*008d*/ 	.byte	0x28, 0x28, 0x75, 0x69, 0x6e, 0x74, 0x33, 0x32, 0x5f, 0x74, 0x28, 0x74, 0x68, 0x72, 0x65, 0x61
        /*009d*/ 	.byte	0x64, 0x49, 0x64, 0x78, 0x2e, 0x78, 0x29, 0x20, 0x2f, 0x20, 0x33, 0x32, 0x29, 0x20, 0x25, 0x20
        /*00ad*/ 	.byte	0x34, 0x29, 0x20, 0x3d, 0x3d, 0x20, 0x28, 0x28, 0x28, 0x74, 0x6d, 0x65, 0x6d, 0x5f, 0x61, 0x64
        /*00bd*/ 	.byte	0x64, 0x72, 0x20, 0x3e, 0x3e, 0x20, 0x31, 0x36, 0x29, 0x20, 0x2f, 0x20, 0x33, 0x32, 0x29, 0x20
        /*00cd*/ 	.byte	0x25, 0x20, 0x34, 0x29, 0x00
	.type		__unnamed_1,@object
	.size		__unnamed_1,(__unnamed_2 - __unnamed_1)
__unnamed_1:
        /*00d2*/ 	.byte	0x61, 0x75, 0x74, 0x6f, 0x20, 0x63, 0x75, 0x74, 0x65, 0x3a, 0x3a, 0x61, 0x73, 0x5f, 0x70, 0x6f
        /* <DEDUP_REMOVED lines=24> */
        /*0262*/ 	.byte	0x34, 0x30, 0x39, 0x36, 0x3e, 0x3e, 0x3e, 0x3e, 0x5d, 0x00
	.type		__unnamed_2,@object
	.size		__unnamed_2,(.L_2 - __unnamed_2)
__unnamed_2:
        /* <DEDUP_REMOVED lines=42> */
        /*050c*/ 	.byte	0x3e, 0x3e, 0x5d, 0x00
.L_2:


//--------------------- .nv.shared._ZN7cutlass13device_kernelINS_4gemm6kernel13GemmUniversalIN4cute5tupleIJiiiiEEENS1_10collective13CollectiveMmaINS1_35MainloopSm100TmaUmmaWarpSpecializedILi7ELi2ELi4ENS5_IJNS4_1CILi1EEESB_SB_EEEEENS5_IJNSA_ILi128EEENSA_ILi64EEESF_EEENS_10bfloat16_tENS5_IJlSB_lEEESH_SI_NS4_8TiledMMAINS4_8MMA_AtomIJNS4_20SM100_MMA_F16BF16_SSISH_SH_fLi128ELi64ELNS4_4UMMA5MajorE0ELSN_0ELNSM_7ScaleInE0ELSO_0EEEEEENS4_6LayoutISC_NS5_IJNSA_ILi0EEESS_SS_EEEEENS5_IJNS4_10UnderscoreESV_SV_EEEEENS4_13SM90_TMA_LOADENS4_14ComposedLayoutINS4_7SwizzleILi3ELi4ELi3EEENS4_18smem_ptr_flag_bitsILi16EEENSR_INS5_IJNSA_ILi8EEESF_EEENS5_IJSF_SB_EEEEEEEvNS4_8identityESY_S18_vS19_EENS_8epilogue10collective18CollectiveEpilogueINS1B_23Sm100TmaWarpSpecializedILi3ELi2ELi32ELb1ELb0EEEJSG_NS5_IJNSR_ISE_SB_EENSR_INSA_ILi32EEESB_EEEEESH_SI_SH_SI_NS1B_6fusion15FusionCallbacksIS1F_NS1K_17LinearCombinationISH_fSH_fLNS_15FloatRoundStyleE2EEESG_S1J_JEEENS4_5SM1004TMEM4LOAD26SM100_TMEM_LOAD_32dp32b32xESY_NSZ_INS10_ILi2ELi4ELi3EEES13_NSR_INS5_IJS14_S1H_EEENS5_IJS1H_SB_EEEEEEENS4_39AutoVectorizingCopyWithAssumedAlignmentILi128EEENS4_14SM90_TMA_STOREES1Y_S20_S20_EEEvvEEEEvNT_6ParamsE --------------------------
	.section	.nv.shared._ZN7cutlass13device_kernelINS_4gemm6kernel13GemmUniversalIN4cute5tupleIJiiiiEEENS1_10collective13CollectiveMmaINS1_35MainloopSm100TmaUmmaWarpSpecializedILi7ELi2ELi4ENS5_IJNS4_1CILi1EEESB_SB_EEEEENS5_IJNSA_ILi128EEENSA_ILi64EEESF_EEENS_10bfloat16_tENS5_IJlSB_lEEESH_SI_NS4_8TiledMMAINS4_8MMA_AtomIJNS4_20SM100_MMA_F16BF16_SSISH_SH_fLi128ELi64ELNS4_4UMMA5MajorE0ELSN_0ELNSM_7ScaleInE0ELSO_0EEEEEENS4_6LayoutISC_NS5_IJNSA_ILi0EEESS_SS_EEEEENS5_IJNS4_10UnderscoreESV_SV_EEEEENS4_13SM90_TMA_LOADENS4_14ComposedLayoutINS4_7SwizzleILi3ELi4ELi3EEENS4_18smem_ptr_flag_bitsILi16EEENSR_INS5_IJNSA_ILi8EEESF_EEENS5_IJSF_SB_EEEEEEEvNS4_8identityESY_S18_vS19_EENS_8epilogue10collective18CollectiveEpilogueINS1B_23Sm100TmaWarpSpecializedILi3ELi2ELi32ELb1ELb0EEEJSG_NS5_IJNSR_ISE_SB_EENSR_INSA_ILi32EEESB_EEEEESH_SI_SH_SI_NS1B_6fusion15FusionCallbacksIS1F_NS1K_17LinearCombinationISH_fSH_fLNS_15FloatRoundStyleE2EEESG_S1J_JEEENS4_5SM1004TMEM4LOAD26SM100_TMEM_LOAD_32dp32b32xESY_NSZ_INS10_ILi2ELi4ELi3EEES13_NSR_INS5_IJS14_S1H_EEENS5_IJS1H_SB_EEEEEEENS4_39AutoVectorizingCopyWithAssumedAlignmentILi128EEENS4_14SM90_TMA_STOREES1Y_S20_S20_EEEvvEEEEvNT_6ParamsE,"aw",@nobits
	.sectionflags	@""
	.align	16
	.zero		1024


//--------------------- .nv.shared.reserved.0     --------------------------
	.section	.nv.shared.reserved.0,"aw",@nobits
	.weak		__nv_reservedSMEM_offset_0_alias
	.size		__nv_reservedSMEM_offset_0_alias, 0, 64
	.other		__nv_reservedSMEM_offset_0_alias,@"STO_CUDA_RESERVED_SHARED STV_DEFAULT"
__nv_reservedSMEM_offset_0_alias:
	.zero		0
.nv.shared.reserved.0:
	.zero		64
	.weak		__nv_reservedSMEM_tcgen05_partition
	.type		__nv_reservedSMEM_tcgen05_partition,@object
	.size		__nv_reservedSMEM_tcgen05_partition,(.L_0 - __nv_reservedSMEM_tcgen05_partition)
__nv_reservedSMEM_tcgen05_partition:
	.zero		32
.L_0:


//--------------------- .nv.global                --------------------------
	.section	.nv.global,"aw",@nobits
.nv.global:
	.type		_ZN40_INTERNAL_edc39330_4_k_cu_47998f5b_305354cute1_E,@object
	.size		_ZN40_INTERNAL_edc39330_4_k_cu_47998f5b_305354cute1_E,(_ZN40_INTERNAL_edc39330_4_k_cu_47998f5b_305354cuda3std3__45__cpo6cbeginE - _ZN40_INTERNAL_edc39330_4_k_cu_47998f5b_305354cute1_E)
_ZN40_INTERNAL_edc39330_4_k_cu_47998f5b_305354cute1_E:
	.zero		1
	.type		_ZN40_INTERNAL_edc39330_4_k_cu_47998f5b_305354cuda3std3__45__cpo6cbeginE,@object
	.size		_ZN40_INTERNAL_edc39330_4_k_cu_47998f5b_305354cuda3std3__45__cpo6cbeginE,(_ZN40_INTERNAL_edc39330_4_k_cu_47998f5b_305354cuda3std3__48in_placeE - _ZN40_INTERNAL_edc39330_4_k_cu_47998f5b_305354cuda3std3__45__cpo6cbeginE)
_ZN40_INTERNAL_edc39330_4_k_cu_47998f5b_305354cuda3std3__45__cpo6cbeginE:
	.zero		1
	.type		_ZN40_INTERNAL_edc39330_4_k_cu_47998f5b_305354cuda3std3__48in_placeE,@object
	.size		_ZN40_INTERNAL_edc39330_4_k_cu_47998f5b_305354cuda3std3__48in_placeE,(_ZN40_INTERNAL_edc39330_4_k_cu_47998f5b_305354cuda3std6ranges3__45__cpo9iter_moveE - _ZN40_INTERNAL_edc39330_4_k_cu_47998f5b_305354cuda3std3__48in_placeE)
_ZN40_INTERNAL_edc39330_4_k_cu_47998f5b_305354cuda3std3__48in_placeE:
	.zero		1
	.type		_ZN40_INTERNAL_edc39330_4_k_cu_47998f5b_305354cuda3std6ranges3__45__cpo9iter_moveE,@object
	.size		_ZN40_INTERNAL_edc39330_4_k_cu_47998f5b_305354cuda3std6ranges3__45__cpo9iter_moveE,(_ZN40_INTERNAL_edc39330_4_k_cu_47998f5b_305354cuda3std3__45__cpo5beginE - _ZN40_INTERNAL_edc39330_4_k_cu_47998f5b_305354cuda3std6ranges3__45__cpo9iter_moveE)
_ZN40_INTERNAL_edc39330_4_k_cu_47998f5b_305354cuda3std6ranges3__45__cpo9iter_moveE:
	.zero		1
	.type		_ZN40_INTERNAL_edc39330_4_k_cu_47998f5b_305354cuda3std3__45__cpo5beginE,@object
	.size		_ZN40_INTERNAL_edc39330_4_k_cu_47998f5b_305354cuda3std3__45__cpo5beginE,(_ZN40_INTERNAL_edc39330_4_k_cu_47998f5b_305354cuda3std3__442_GLOBAL__N__edc39330_4_k_cu_47998f5b_305356ignoreE - _ZN40_INTERNAL_edc39330_4_k_cu_47998f5b_305354cuda3std3__45__cpo5beginE)
_ZN40_INTERNAL_edc39330_4_k_cu_47998f5b_305354cuda3std3__45__cpo5beginE:
	.zero		1
	.type		_ZN40_INTERNAL_edc39330_4_k_cu_47998f5b_305354cuda3std3__442_GLOBAL__N__edc39330_4_k_cu_47998f5b_305356ignoreE,@object
	.size		_ZN40_INTERNAL_edc39330_4_k_cu_47998f5b_305354cuda3std3__442_GLOBAL__N__edc39330_4_k_cu_47998f5b_305356ignoreE,(_ZN40_INTERNAL_edc39330_4_k_cu_47998f5b_305354cute7productE - _ZN40_INTERNAL_edc39330_4_k_cu_47998f5b_305354cuda3std3__442_GLOBAL__N__edc39330_4_k_cu_47998f5b_305356ignoreE)
_ZN40_INTERNAL_edc39330_4_k_cu_47998f5b_305354cuda3std3__442_GLOBAL__N__edc39330_4_k_cu_47998f5b_305356ignoreE:
	.zero		1
	.type		_ZN40_INTERNAL_edc39330_4_k_cu_47998f5b_305354cute7productE,@object
	.size		_ZN40_INTERNAL_edc39330_4_k_cu_47998f5b_305354cute7productE,(_ZN40_INTERNAL_edc39330_4_k_cu_47998f5b_305354cuda3std3__45__cpo3endE - _ZN40_INTERNAL_edc39330_4_k_cu_47998f5b_305354cute7productE)
_ZN40_INTERNAL_edc39330_4_k_cu_47998f5b_305354cute7productE:
	.zero		1
	.type		_ZN40_INTERNAL_edc39330_4_k_cu_47998f5b_305354cuda3std3__45__cpo3endE,@object
	.size		_ZN40_INTERNAL_edc39330_4_k_cu_47998f5b_305354cuda3std3__45__cpo3endE,(_ZN40_INTERNAL_edc39330_4_k_cu_47998f5b_305354cuda3std3__419piecewise_constructE - _ZN40_INTERNAL_edc39330_4_k_cu_47998f5b_305354cuda3std3__45__cpo3endE)
_ZN40_INTERNAL_edc39330_4_k_cu_47998f5b_305354cuda3std3__45__cpo3endE:
	.zero		1
	.type		_ZN40_INTERNAL_edc39330_4_k_cu_47998f5b_305354cuda3std3__419piecewise_constructE,@object
	.size		_ZN40_INTERNAL_edc39330_4_k_cu_47998f5b_305354cuda3std3__419piecewise_constructE,(_ZN40_INTERNAL_edc39330_4_k_cu_47998f5b_305354cuda3std3__45__cpo4cendE - _ZN40_INTERNAL_edc39330_4_k_cu_47998f5b_305354cuda3std3__419piecewise_constructE)
_ZN40_INTERNAL_edc39330_4_k_cu_47998f5b_305354cuda3std3__419piecewise_constructE:
	.zero		1
	.type		_ZN40_INTERNAL_edc39330_4_k_cu_47998f5b_305354cuda3std3__45__cpo4cendE,@object
	.size		_ZN40_INTERNAL_edc39330_4_k_cu_47998f5b_305354cuda3std3__45__cpo4cendE,(_ZN40_INTERNAL_edc39330_4_k_cu_47998f5b_305354cuda3std6ranges3__45__cpo4swapE - _ZN40_INTERNAL_edc39330_4_k_cu_47998f5b_305354cuda3std3__45__cpo4cendE)
_ZN40_INTERNAL_edc39330_4_k_cu_47998f5b_305354cuda3std3__45__cpo4cendE:
	.zero		1
	.type		_ZN40_INTERNAL_edc39330_4_k_cu_47998f5b_305354cuda3std6ranges3__45__cpo4swapE,@object
	.size		_ZN40_INTERNAL_edc39330_4_k_cu_47998f5b_305354cuda3std6ranges3__45__cpo4swapE,(.L_10 - _ZN40_INTERNAL_edc39330_4_k_cu_47998f5b_305354cuda3std6ranges3__45__cpo4swapE)
_ZN40_INTERNAL_edc39330_4_k_cu_47998f5b_305354cuda3std6ranges3__45__cpo4swapE:
	.zero		1
.L_10:


//--------------------- .nv.constant0._ZN7cutlass13device_kernelINS_4gemm6kernel13GemmUniversalIN4cute5tupleIJiiiiEEENS1_10collective13CollectiveMmaINS1_35MainloopSm100TmaUmmaWarpSpecializedILi7ELi2ELi4ENS5_IJNS4_1CILi1EEESB_SB_EEEEENS5_IJNSA_ILi128EEENSA_ILi64EEESF_EEENS_10bfloat16_tENS5_IJlSB_lEEESH_SI_NS4_8TiledMMAINS4_8MMA_AtomIJNS4_20SM100_MMA_F16BF16_SSISH_SH_fLi128ELi64ELNS4_4UMMA5MajorE0ELSN_0ELNSM_7ScaleInE0ELSO_0EEEEEENS4_6LayoutISC_NS5_IJNSA_ILi0EEESS_SS_EEEEENS5_IJNS4_10UnderscoreESV_SV_EEEEENS4_13SM90_TMA_LOADENS4_14ComposedLayoutINS4_7SwizzleILi3ELi4ELi3EEENS4_18smem_ptr_flag_bitsILi16EEENSR_INS5_IJNSA_ILi8EEESF_EEENS5_IJSF_SB_EEEEEEEvNS4_8identityESY_S18_vS19_EENS_8epilogue10collective18CollectiveEpilogueINS1B_23Sm100TmaWarpSpecializedILi3ELi2ELi32ELb1ELb0EEEJSG_NS5_IJNSR_ISE_SB_EENSR_INSA_ILi32EEESB_EEEEESH_SI_SH_SI_NS1B_6fusion15FusionCallbacksIS1F_NS1K_17LinearCombinationISH_fSH_fLNS_15FloatRoundStyleE2EEESG_S1J_JEEENS4_5SM1004TMEM4LOAD26SM100_TMEM_LOAD_32dp32b32xESY_NSZ_INS10_ILi2ELi4ELi3EEES13_NSR_INS5_IJS14_S1H_EEENS5_IJS1H_SB_EEEEEEENS4_39AutoVectorizingCopyWithAssumedAlignmentILi128EEENS4_14SM90_TMA_STOREES1Y_S20_S20_EEEvvEEEEvNT_6ParamsE --------------------------
	.section	.nv.constant0._ZN7cutlass13device_kernelINS_4gemm6kernel13GemmUniversalIN4cute5tupleIJiiiiEEENS1_10collective13CollectiveMmaINS1_35MainloopSm100TmaUmmaWarpSpecializedILi7ELi2ELi4ENS5_IJNS4_1CILi1EEESB_SB_EEEEENS5_IJNSA_ILi128EEENSA_ILi64EEESF_EEENS_10bfloat16_tENS5_IJlSB_lEEESH_SI_NS4_8TiledMMAINS4_8MMA_AtomIJNS4_20SM100_MMA_F16BF16_SSISH_SH_fLi128ELi64ELNS4_4UMMA5MajorE0ELSN_0ELNSM_7ScaleInE0ELSO_0EEEEEENS4_6LayoutISC_NS5_IJNSA_ILi0EEESS_SS_EEEEENS5_IJNS4_10UnderscoreESV_SV_EEEEENS4_13SM90_TMA_LOADENS4_14ComposedLayoutINS4_7SwizzleILi3ELi4ELi3EEENS4_18smem_ptr_flag_bitsILi16EEENSR_INS5_IJNSA_ILi8EEESF_EEENS5_IJSF_SB_EEEEEEEvNS4_8identityESY_S18_vS19_EENS_8epilogue10collective18CollectiveEpilogueINS1B_23Sm100TmaWarpSpecializedILi3ELi2ELi32ELb1ELb0EEEJSG_NS5_IJNSR_ISE_SB_EENSR_INSA_ILi32EEESB_EEEEESH_SI_SH_SI_NS1B_6fusion15FusionCallbacksIS1F_NS1K_17LinearCombinationISH_fSH_fLNS_15FloatRoundStyleE2EEESG_S1J_JEEENS4_5SM1004TMEM4LOAD26SM100_TMEM_LOAD_32dp32b32xESY_NSZ_INS10_ILi2ELi4ELi3EEES13_NSR_INS5_IJS14_S1H_EEENS5_IJS1H_SB_EEEEEEENS4_39AutoVectorizingCopyWithAssumedAlignmentILi128EEENS4_14SM90_TMA_STOREES1Y_S20_S20_EEEvvEEEEvNT_6ParamsE,"a",@progbits
	.sectionflags	@""
	.align	4
.nv.constant0._ZN7cutlass13device_kernelINS_4gemm6kernel13GemmUniversalIN4cute5tupleIJiiiiEEENS1_10collective13CollectiveMmaINS1_35MainloopSm100TmaUmmaWarpSpecializedILi7ELi2ELi4ENS5_IJNS4_1CILi1EEESB_SB_EEEEENS5_IJNSA_ILi128EEENSA_ILi64EEESF_EEENS_10bfloat16_tENS5_IJlSB_lEEESH_SI_NS4_8TiledMMAINS4_8MMA_AtomIJNS4_20SM100_MMA_F16BF16_SSISH_SH_fLi128ELi64ELNS4_4UMMA5MajorE0ELSN_0ELNSM_7ScaleInE0ELSO_0EEEEEENS4_6LayoutISC_NS5_IJNSA_ILi0EEESS_SS_EEEEENS5_IJNS4_10UnderscoreESV_SV_EEEEENS4_13SM90_TMA_LOADENS4_14ComposedLayoutINS4_7SwizzleILi3ELi4ELi3EEENS4_18smem_ptr_flag_bitsILi16EEENSR_INS5_IJNSA_ILi8EEESF_EEENS5_IJSF_SB_EEEEEEEvNS4_8identityESY_S18_vS19_EENS_8epilogue10collective18CollectiveEpilogueINS1B_23Sm100TmaWarpSpecializedILi3ELi2ELi32ELb1ELb0EEEJSG_NS5_IJNSR_ISE_SB_EENSR_INSA_ILi32EEESB_EEEEESH_SI_SH_SI_NS1B_6fusion15FusionCallbacksIS1F_NS1K_17LinearCombinationISH_fSH_fLNS_15FloatRoundStyleE2EEESG_S1J_JEEENS4_5SM1004TMEM4LOAD26SM100_TMEM_LOAD_32dp32b32xESY_NSZ_INS10_ILi2ELi4ELi3EEES13_NSR_INS5_IJS14_S1H_EEENS5_IJS1H_SB_EEEEEEENS4_39AutoVectorizingCopyWithAssumedAlignmentILi128EEENS4_14SM90_TMA_STOREES1Y_S20_S20_EEEvvEEEEvNT_6ParamsE:
	.zero		2944


//--------------------- SYMBOLS --------------------------

	.type		.nv.reservedSmem.offset0,@object
	.size		.nv.reservedSmem.offset0,0x4
	.type		.nv.reservedSmem.cap,@object
	.size		.nv.reservedSmem.cap,0x4
	.type		__assertfail,@function
